//
// Generated by NVIDIA NVVM Compiler
//
// Compiler Build ID: CL-36424714
// Cuda compilation tools, release 13.0, V13.0.88
// Based on NVVM 20.0.0
//

.version 9.0
.target sm_100
.address_size 64

	// .globl	_Z10updateVarsiddddPddbdPA2_KiS2_S_S_S_S_S_S_S_S_S_S_S_
.const .align 8 .b8 s6_table[32] = {0, 0, 0, 0, 0, 0, 0, 0, 0, 0, 0, 0, 0, 0, 240, 63, 0, 0, 0, 0, 0, 0, 80, 64, 0, 0, 0, 0, 0, 200, 134, 64};

.visible .entry _Z10updateVarsiddddPddbdPA2_KiS2_S_S_S_S_S_S_S_S_S_S_S_(
	.param .u32 _Z10updateVarsiddddPddbdPA2_KiS2_S_S_S_S_S_S_S_S_S_S_S__param_0,
	.param .f64 _Z10updateVarsiddddPddbdPA2_KiS2_S_S_S_S_S_S_S_S_S_S_S__param_1,
	.param .f64 _Z10updateVarsiddddPddbdPA2_KiS2_S_S_S_S_S_S_S_S_S_S_S__param_2,
	.param .f64 _Z10updateVarsiddddPddbdPA2_KiS2_S_S_S_S_S_S_S_S_S_S_S__param_3,
	.param .f64 _Z10updateVarsiddddPddbdPA2_KiS2_S_S_S_S_S_S_S_S_S_S_S__param_4,
	.param .u64 .ptr .align 1 _Z10updateVarsiddddPddbdPA2_KiS2_S_S_S_S_S_S_S_S_S_S_S__param_5,
	.param .f64 _Z10updateVarsiddddPddbdPA2_KiS2_S_S_S_S_S_S_S_S_S_S_S__param_6,
	.param .u8 _Z10updateVarsiddddPddbdPA2_KiS2_S_S_S_S_S_S_S_S_S_S_S__param_7,
	.param .f64 _Z10updateVarsiddddPddbdPA2_KiS2_S_S_S_S_S_S_S_S_S_S_S__param_8,
	.param .u64 .ptr .align 1 _Z10updateVarsiddddPddbdPA2_KiS2_S_S_S_S_S_S_S_S_S_S_S__param_9,
	.param .u64 .ptr .align 1 _Z10updateVarsiddddPddbdPA2_KiS2_S_S_S_S_S_S_S_S_S_S_S__param_10,
	.param .u64 .ptr .align 1 _Z10updateVarsiddddPddbdPA2_KiS2_S_S_S_S_S_S_S_S_S_S_S__param_11,
	.param .u64 .ptr .align 1 _Z10updateVarsiddddPddbdPA2_KiS2_S_S_S_S_S_S_S_S_S_S_S__param_12,
	.param .u64 .ptr .align 1 _Z10updateVarsiddddPddbdPA2_KiS2_S_S_S_S_S_S_S_S_S_S_S__param_13,
	.param .u64 .ptr .align 1 _Z10updateVarsiddddPddbdPA2_KiS2_S_S_S_S_S_S_S_S_S_S_S__param_14,
	.param .u64 .ptr .align 1 _Z10updateVarsiddddPddbdPA2_KiS2_S_S_S_S_S_S_S_S_S_S_S__param_15,
	.param .u64 .ptr .align 1 _Z10updateVarsiddddPddbdPA2_KiS2_S_S_S_S_S_S_S_S_S_S_S__param_16,
	.param .u64 .ptr .align 1 _Z10updateVarsiddddPddbdPA2_KiS2_S_S_S_S_S_S_S_S_S_S_S__param_17,
	.param .u64 .ptr .align 1 _Z10updateVarsiddddPddbdPA2_KiS2_S_S_S_S_S_S_S_S_S_S_S__param_18,
	.param .u64 .ptr .align 1 _Z10updateVarsiddddPddbdPA2_KiS2_S_S_S_S_S_S_S_S_S_S_S__param_19,
	.param .u64 .ptr .align 1 _Z10updateVarsiddddPddbdPA2_KiS2_S_S_S_S_S_S_S_S_S_S_S__param_20,
	.param .u64 .ptr .align 1 _Z10updateVarsiddddPddbdPA2_KiS2_S_S_S_S_S_S_S_S_S_S_S__param_21
)
{
	.reg .pred 	%p<77>;
	.reg .b16 	%rs<2>;
	.reg .b32 	%r<87>;
	.reg .b64 	%rd<213>;
	.reg .b64 	%fd<635>;

	ld.param.u32 	%r42, [_Z10updateVarsiddddPddbdPA2_KiS2_S_S_S_S_S_S_S_S_S_S_S__param_0];
	ld.param.f64 	%fd35, [_Z10updateVarsiddddPddbdPA2_KiS2_S_S_S_S_S_S_S_S_S_S_S__param_1];
	ld.param.f64 	%fd36, [_Z10updateVarsiddddPddbdPA2_KiS2_S_S_S_S_S_S_S_S_S_S_S__param_2];
	ld.param.f64 	%fd37, [_Z10updateVarsiddddPddbdPA2_KiS2_S_S_S_S_S_S_S_S_S_S_S__param_3];
	ld.param.f64 	%fd38, [_Z10updateVarsiddddPddbdPA2_KiS2_S_S_S_S_S_S_S_S_S_S_S__param_4];
	ld.param.u64 	%rd95, [_Z10updateVarsiddddPddbdPA2_KiS2_S_S_S_S_S_S_S_S_S_S_S__param_5];
	ld.param.s8 	%rs1, [_Z10updateVarsiddddPddbdPA2_KiS2_S_S_S_S_S_S_S_S_S_S_S__param_7];
	ld.param.u64 	%rd96, [_Z10updateVarsiddddPddbdPA2_KiS2_S_S_S_S_S_S_S_S_S_S_S__param_9];
	ld.param.u64 	%rd97, [_Z10updateVarsiddddPddbdPA2_KiS2_S_S_S_S_S_S_S_S_S_S_S__param_10];
	ld.param.u64 	%rd98, [_Z10updateVarsiddddPddbdPA2_KiS2_S_S_S_S_S_S_S_S_S_S_S__param_11];
	ld.param.u64 	%rd99, [_Z10updateVarsiddddPddbdPA2_KiS2_S_S_S_S_S_S_S_S_S_S_S__param_12];
	ld.param.u64 	%rd100, [_Z10updateVarsiddddPddbdPA2_KiS2_S_S_S_S_S_S_S_S_S_S_S__param_13];
	ld.param.u64 	%rd101, [_Z10updateVarsiddddPddbdPA2_KiS2_S_S_S_S_S_S_S_S_S_S_S__param_14];
	ld.param.u64 	%rd102, [_Z10updateVarsiddddPddbdPA2_KiS2_S_S_S_S_S_S_S_S_S_S_S__param_15];
	ld.param.u64 	%rd103, [_Z10updateVarsiddddPddbdPA2_KiS2_S_S_S_S_S_S_S_S_S_S_S__param_16];
	ld.param.u64 	%rd104, [_Z10updateVarsiddddPddbdPA2_KiS2_S_S_S_S_S_S_S_S_S_S_S__param_17];
	ld.param.u64 	%rd105, [_Z10updateVarsiddddPddbdPA2_KiS2_S_S_S_S_S_S_S_S_S_S_S__param_19];
	ld.param.u64 	%rd106, [_Z10updateVarsiddddPddbdPA2_KiS2_S_S_S_S_S_S_S_S_S_S_S__param_20];
	ld.param.u64 	%rd107, [_Z10updateVarsiddddPddbdPA2_KiS2_S_S_S_S_S_S_S_S_S_S_S__param_21];
	cvta.to.global.u64 	%rd1, %rd97;
	cvta.to.global.u64 	%rd2, %rd96;
	cvta.to.global.u64 	%rd3, %rd107;
	cvta.to.global.u64 	%rd4, %rd106;
	cvta.to.global.u64 	%rd5, %rd105;
	cvta.to.global.u64 	%rd6, %rd104;
	cvta.to.global.u64 	%rd7, %rd95;
	cvta.to.global.u64 	%rd8, %rd100;
	cvta.to.global.u64 	%rd9, %rd99;
	cvta.to.global.u64 	%rd10, %rd98;
	cvta.to.global.u64 	%rd11, %rd103;
	cvta.to.global.u64 	%rd12, %rd102;
	cvta.to.global.u64 	%rd13, %rd101;
	mov.u32 	%r43, %tid.x;
	mov.u32 	%r44, %ntid.x;
	mov.u32 	%r45, %ctaid.x;
	mad.lo.s32 	%r46, %r44, %r45, %r43;
	setp.ge.s32 	%p1, %r46, %r42;
	@%p1 bra 	$L__BB0_84;
	setp.lt.s32 	%p2, %r42, 1;
	mov.f64 	%fd634, 0d0000000000000000;
	@%p2 bra 	$L__BB0_29;
	add.s32 	%r1, %r42, -2;
	neg.s32 	%r2, %r42;
	mov.b32 	%r72, 0;
$L__BB0_3:
	mov.u32 	%r3, %r72;
	add.s32 	%r72, %r3, 1;
	setp.ge.s32 	%p3, %r72, %r42;
	@%p3 bra 	$L__BB0_9;
	mul.wide.u32 	%rd108, %r3, 8;
	add.s64 	%rd14, %rd10, %rd108;
	add.s64 	%rd15, %rd9, %rd108;
	add.s64 	%rd16, %rd8, %rd108;
	add.s64 	%rd17, %rd7, %rd108;
	add.s64 	%rd18, %rd5, %rd108;
	add.s64 	%rd19, %rd4, %rd108;
	add.s64 	%rd20, %rd3, %rd108;
	sub.s32 	%r48, %r3, %r42;
	and.b32  	%r49, %r48, 1;
	setp.eq.b32 	%p4, %r49, 1;
	mov.u32 	%r73, %r72;
	@%p4 bra 	$L__BB0_6;
	ld.global.f64 	%fd42, [%rd14];
	ld.global.f64 	%fd43, [%rd14+8];
	sub.f64 	%fd44, %fd42, %fd43;
	ld.global.f64 	%fd45, [%rd15];
	ld.global.f64 	%fd46, [%rd15+8];
	sub.f64 	%fd47, %fd45, %fd46;
	ld.global.f64 	%fd48, [%rd16];
	ld.global.f64 	%fd49, [%rd16+8];
	sub.f64 	%fd50, %fd48, %fd49;
	mul.f64 	%fd51, %fd47, %fd47;
	fma.rn.f64 	%fd52, %fd44, %fd44, %fd51;
	fma.rn.f64 	%fd53, %fd50, %fd50, %fd52;
	ld.global.f64 	%fd54, [%rd17];
	cvt.rzi.s32.f64 	%r50, %fd54;
	ld.global.f64 	%fd55, [%rd17+8];
	cvt.rzi.s32.f64 	%r51, %fd55;
	mul.wide.s32 	%rd109, %r50, 8;
	add.s64 	%rd110, %rd2, %rd109;
	mul.wide.s32 	%rd111, %r51, 4;
	add.s64 	%rd112, %rd110, %rd111;
	ld.global.u32 	%r52, [%rd112];
	add.s64 	%rd113, %rd1, %rd109;
	add.s64 	%rd114, %rd113, %rd111;
	ld.global.u32 	%r53, [%rd114];
	mul.f64 	%fd56, %fd53, %fd53;
	mul.f64 	%fd57, %fd53, %fd56;
	mul.f64 	%fd58, %fd53, %fd57;
	rcp.rn.f64 	%fd59, %fd58;
	mul.wide.s32 	%rd115, %r53, 8;
	mov.u64 	%rd116, s6_table;
	add.s64 	%rd117, %rd116, %rd115;
	ld.const.f64 	%fd60, [%rd117];
	mul.f64 	%fd61, %fd60, %fd59;
	mul.f64 	%fd62, %fd61, %fd61;
	mul.f64 	%fd63, %fd53, %fd62;
	cvt.rn.f64.s32 	%fd64, %r52;
	mul.f64 	%fd65, %fd64, 0dC038000000000000;
	fma.rn.f64 	%fd66, %fd53, %fd62, %fd63;
	sub.f64 	%fd67, %fd66, %fd61;
	mul.f64 	%fd68, %fd65, %fd67;
	mul.f64 	%fd69, %fd44, %fd68;
	ld.global.f64 	%fd70, [%rd18];
	sub.f64 	%fd71, %fd70, %fd69;
	st.global.f64 	[%rd18], %fd71;
	mul.f64 	%fd72, %fd47, %fd68;
	ld.global.f64 	%fd73, [%rd19];
	sub.f64 	%fd74, %fd73, %fd72;
	st.global.f64 	[%rd19], %fd74;
	mul.f64 	%fd75, %fd50, %fd68;
	ld.global.f64 	%fd76, [%rd20];
	sub.f64 	%fd77, %fd76, %fd75;
	st.global.f64 	[%rd20], %fd77;
	ld.global.f64 	%fd78, [%rd18+8];
	add.f64 	%fd79, %fd78, %fd69;
	st.global.f64 	[%rd18+8], %fd79;
	ld.global.f64 	%fd80, [%rd19+8];
	add.f64 	%fd81, %fd80, %fd72;
	st.global.f64 	[%rd19+8], %fd81;
	ld.global.f64 	%fd82, [%rd20+8];
	add.f64 	%fd83, %fd75, %fd82;
	st.global.f64 	[%rd20+8], %fd83;
	add.s32 	%r73, %r3, 2;
$L__BB0_6:
	setp.eq.s32 	%p5, %r1, %r3;
	@%p5 bra 	$L__BB0_9;
	add.s32 	%r74, %r2, %r73;
	mul.wide.u32 	%rd190, %r73, 8;
$L__BB0_8:
	ld.global.f64 	%fd84, [%rd14];
	add.s64 	%rd118, %rd10, %rd190;
	ld.global.f64 	%fd85, [%rd118];
	sub.f64 	%fd86, %fd84, %fd85;
	ld.global.f64 	%fd87, [%rd15];
	add.s64 	%rd119, %rd9, %rd190;
	ld.global.f64 	%fd88, [%rd119];
	sub.f64 	%fd89, %fd87, %fd88;
	ld.global.f64 	%fd90, [%rd16];
	add.s64 	%rd120, %rd8, %rd190;
	ld.global.f64 	%fd91, [%rd120];
	sub.f64 	%fd92, %fd90, %fd91;
	mul.f64 	%fd93, %fd89, %fd89;
	fma.rn.f64 	%fd94, %fd86, %fd86, %fd93;
	fma.rn.f64 	%fd95, %fd92, %fd92, %fd94;
	ld.global.f64 	%fd96, [%rd17];
	cvt.rzi.s32.f64 	%r54, %fd96;
	add.s64 	%rd121, %rd7, %rd190;
	ld.global.f64 	%fd97, [%rd121];
	cvt.rzi.s32.f64 	%r55, %fd97;
	mul.wide.s32 	%rd122, %r54, 8;
	add.s64 	%rd123, %rd2, %rd122;
	mul.wide.s32 	%rd124, %r55, 4;
	add.s64 	%rd125, %rd123, %rd124;
	ld.global.u32 	%r56, [%rd125];
	add.s64 	%rd126, %rd1, %rd122;
	add.s64 	%rd127, %rd126, %rd124;
	ld.global.u32 	%r57, [%rd127];
	mul.f64 	%fd98, %fd95, %fd95;
	mul.f64 	%fd99, %fd95, %fd98;
	mul.f64 	%fd100, %fd95, %fd99;
	rcp.rn.f64 	%fd101, %fd100;
	mul.wide.s32 	%rd128, %r57, 8;
	mov.u64 	%rd129, s6_table;
	add.s64 	%rd130, %rd129, %rd128;
	ld.const.f64 	%fd102, [%rd130];
	mul.f64 	%fd103, %fd102, %fd101;
	mul.f64 	%fd104, %fd103, %fd103;
	mul.f64 	%fd105, %fd95, %fd104;
	cvt.rn.f64.s32 	%fd106, %r56;
	mul.f64 	%fd107, %fd106, 0dC038000000000000;
	fma.rn.f64 	%fd108, %fd95, %fd104, %fd105;
	sub.f64 	%fd109, %fd108, %fd103;
	mul.f64 	%fd110, %fd107, %fd109;
	mul.f64 	%fd111, %fd86, %fd110;
	ld.global.f64 	%fd112, [%rd18];
	sub.f64 	%fd113, %fd112, %fd111;
	st.global.f64 	[%rd18], %fd113;
	mul.f64 	%fd114, %fd89, %fd110;
	ld.global.f64 	%fd115, [%rd19];
	sub.f64 	%fd116, %fd115, %fd114;
	st.global.f64 	[%rd19], %fd116;
	mul.f64 	%fd117, %fd92, %fd110;
	ld.global.f64 	%fd118, [%rd20];
	sub.f64 	%fd119, %fd118, %fd117;
	st.global.f64 	[%rd20], %fd119;
	add.s64 	%rd131, %rd5, %rd190;
	ld.global.f64 	%fd120, [%rd131];
	add.f64 	%fd121, %fd120, %fd111;
	st.global.f64 	[%rd131], %fd121;
	add.s64 	%rd132, %rd4, %rd190;
	ld.global.f64 	%fd122, [%rd132];
	add.f64 	%fd123, %fd122, %fd114;
	st.global.f64 	[%rd132], %fd123;
	add.s64 	%rd133, %rd3, %rd190;
	ld.global.f64 	%fd124, [%rd133];
	add.f64 	%fd125, %fd117, %fd124;
	st.global.f64 	[%rd133], %fd125;
	ld.global.f64 	%fd126, [%rd14];
	ld.global.f64 	%fd127, [%rd118+8];
	sub.f64 	%fd128, %fd126, %fd127;
	ld.global.f64 	%fd129, [%rd15];
	ld.global.f64 	%fd130, [%rd119+8];
	sub.f64 	%fd131, %fd129, %fd130;
	ld.global.f64 	%fd132, [%rd16];
	ld.global.f64 	%fd133, [%rd120+8];
	sub.f64 	%fd134, %fd132, %fd133;
	mul.f64 	%fd135, %fd131, %fd131;
	fma.rn.f64 	%fd136, %fd128, %fd128, %fd135;
	fma.rn.f64 	%fd137, %fd134, %fd134, %fd136;
	ld.global.f64 	%fd138, [%rd17];
	cvt.rzi.s32.f64 	%r58, %fd138;
	ld.global.f64 	%fd139, [%rd121+8];
	cvt.rzi.s32.f64 	%r59, %fd139;
	mul.wide.s32 	%rd134, %r58, 8;
	add.s64 	%rd135, %rd2, %rd134;
	mul.wide.s32 	%rd136, %r59, 4;
	add.s64 	%rd137, %rd135, %rd136;
	ld.global.u32 	%r60, [%rd137];
	add.s64 	%rd138, %rd1, %rd134;
	add.s64 	%rd139, %rd138, %rd136;
	ld.global.u32 	%r61, [%rd139];
	mul.f64 	%fd140, %fd137, %fd137;
	mul.f64 	%fd141, %fd137, %fd140;
	mul.f64 	%fd142, %fd137, %fd141;
	rcp.rn.f64 	%fd143, %fd142;
	mul.wide.s32 	%rd140, %r61, 8;
	add.s64 	%rd141, %rd129, %rd140;
	ld.const.f64 	%fd144, [%rd141];
	mul.f64 	%fd145, %fd144, %fd143;
	mul.f64 	%fd146, %fd145, %fd145;
	mul.f64 	%fd147, %fd137, %fd146;
	cvt.rn.f64.s32 	%fd148, %r60;
	mul.f64 	%fd149, %fd148, 0dC038000000000000;
	fma.rn.f64 	%fd150, %fd137, %fd146, %fd147;
	sub.f64 	%fd151, %fd150, %fd145;
	mul.f64 	%fd152, %fd149, %fd151;
	mul.f64 	%fd153, %fd128, %fd152;
	ld.global.f64 	%fd154, [%rd18];
	sub.f64 	%fd155, %fd154, %fd153;
	st.global.f64 	[%rd18], %fd155;
	mul.f64 	%fd156, %fd131, %fd152;
	ld.global.f64 	%fd157, [%rd19];
	sub.f64 	%fd158, %fd157, %fd156;
	st.global.f64 	[%rd19], %fd158;
	mul.f64 	%fd159, %fd134, %fd152;
	ld.global.f64 	%fd160, [%rd20];
	sub.f64 	%fd161, %fd160, %fd159;
	st.global.f64 	[%rd20], %fd161;
	ld.global.f64 	%fd162, [%rd131+8];
	add.f64 	%fd163, %fd162, %fd153;
	st.global.f64 	[%rd131+8], %fd163;
	ld.global.f64 	%fd164, [%rd132+8];
	add.f64 	%fd165, %fd164, %fd156;
	st.global.f64 	[%rd132+8], %fd165;
	ld.global.f64 	%fd166, [%rd133+8];
	add.f64 	%fd167, %fd159, %fd166;
	st.global.f64 	[%rd133+8], %fd167;
	add.s32 	%r74, %r74, 2;
	add.s64 	%rd190, %rd190, 16;
	setp.ne.s32 	%p6, %r74, 0;
	@%p6 bra 	$L__BB0_8;
$L__BB0_9:
	setp.eq.s32 	%p7, %r72, %r42;
	@%p7 bra 	$L__BB0_10;
	bra.uni 	$L__BB0_3;
$L__BB0_10:
	and.b32  	%r8, %r42, 3;
	setp.lt.u32 	%p8, %r42, 4;
	mov.b32 	%r75, 0;
	@%p8 bra 	$L__BB0_13;
	and.b32  	%r75, %r42, 2147483644;
	neg.s32 	%r77, %r75;
	add.s64 	%rd197, %rd7, 16;
	add.s64 	%rd196, %rd5, 16;
	add.s64 	%rd195, %rd13, 16;
	add.s64 	%rd194, %rd11, 16;
	add.s64 	%rd193, %rd4, 16;
	add.s64 	%rd192, %rd12, 16;
	add.s64 	%rd191, %rd3, 16;
$L__BB0_12:
	.pragma "nounroll";
	ld.global.f64 	%fd168, [%rd197+-16];
	setp.eq.f64 	%p9, %fd168, 0d0000000000000000;
	ld.global.f64 	%fd169, [%rd196+-16];
	mul.f64 	%fd170, %fd35, %fd169;
	selp.f64 	%fd171, 0d3FF0000000000000, 0d4024000000000000, %p9;
	div.rn.f64 	%fd172, %fd170, %fd171;
	ld.global.f64 	%fd173, [%rd195+-16];
	add.f64 	%fd174, %fd173, %fd172;
	st.global.f64 	[%rd195+-16], %fd174;
	ld.global.f64 	%fd175, [%rd193+-16];
	mul.f64 	%fd176, %fd35, %fd175;
	div.rn.f64 	%fd177, %fd176, %fd171;
	ld.global.f64 	%fd178, [%rd192+-16];
	add.f64 	%fd179, %fd178, %fd177;
	st.global.f64 	[%rd192+-16], %fd179;
	ld.global.f64 	%fd180, [%rd191+-16];
	mul.f64 	%fd181, %fd35, %fd180;
	div.rn.f64 	%fd182, %fd181, %fd171;
	ld.global.f64 	%fd183, [%rd194+-16];
	add.f64 	%fd184, %fd183, %fd182;
	st.global.f64 	[%rd194+-16], %fd184;
	ld.global.f64 	%fd185, [%rd197+-8];
	setp.eq.f64 	%p10, %fd185, 0d0000000000000000;
	ld.global.f64 	%fd186, [%rd196+-8];
	mul.f64 	%fd187, %fd35, %fd186;
	selp.f64 	%fd188, 0d3FF0000000000000, 0d4024000000000000, %p10;
	div.rn.f64 	%fd189, %fd187, %fd188;
	ld.global.f64 	%fd190, [%rd195+-8];
	add.f64 	%fd191, %fd190, %fd189;
	st.global.f64 	[%rd195+-8], %fd191;
	ld.global.f64 	%fd192, [%rd193+-8];
	mul.f64 	%fd193, %fd35, %fd192;
	div.rn.f64 	%fd194, %fd193, %fd188;
	ld.global.f64 	%fd195, [%rd192+-8];
	add.f64 	%fd196, %fd195, %fd194;
	st.global.f64 	[%rd192+-8], %fd196;
	ld.global.f64 	%fd197, [%rd191+-8];
	mul.f64 	%fd198, %fd35, %fd197;
	div.rn.f64 	%fd199, %fd198, %fd188;
	ld.global.f64 	%fd200, [%rd194+-8];
	add.f64 	%fd201, %fd200, %fd199;
	st.global.f64 	[%rd194+-8], %fd201;
	ld.global.f64 	%fd202, [%rd197];
	setp.eq.f64 	%p11, %fd202, 0d0000000000000000;
	ld.global.f64 	%fd203, [%rd196];
	mul.f64 	%fd204, %fd35, %fd203;
	selp.f64 	%fd205, 0d3FF0000000000000, 0d4024000000000000, %p11;
	div.rn.f64 	%fd206, %fd204, %fd205;
	ld.global.f64 	%fd207, [%rd195];
	add.f64 	%fd208, %fd207, %fd206;
	st.global.f64 	[%rd195], %fd208;
	ld.global.f64 	%fd209, [%rd193];
	mul.f64 	%fd210, %fd35, %fd209;
	div.rn.f64 	%fd211, %fd210, %fd205;
	ld.global.f64 	%fd212, [%rd192];
	add.f64 	%fd213, %fd212, %fd211;
	st.global.f64 	[%rd192], %fd213;
	ld.global.f64 	%fd214, [%rd191];
	mul.f64 	%fd215, %fd35, %fd214;
	div.rn.f64 	%fd216, %fd215, %fd205;
	ld.global.f64 	%fd217, [%rd194];
	add.f64 	%fd218, %fd217, %fd216;
	st.global.f64 	[%rd194], %fd218;
	ld.global.f64 	%fd219, [%rd197+8];
	setp.eq.f64 	%p12, %fd219, 0d0000000000000000;
	ld.global.f64 	%fd220, [%rd196+8];
	mul.f64 	%fd221, %fd35, %fd220;
	selp.f64 	%fd222, 0d3FF0000000000000, 0d4024000000000000, %p12;
	div.rn.f64 	%fd223, %fd221, %fd222;
	ld.global.f64 	%fd224, [%rd195+8];
	add.f64 	%fd225, %fd224, %fd223;
	st.global.f64 	[%rd195+8], %fd225;
	ld.global.f64 	%fd226, [%rd193+8];
	mul.f64 	%fd227, %fd35, %fd226;
	div.rn.f64 	%fd228, %fd227, %fd222;
	ld.global.f64 	%fd229, [%rd192+8];
	add.f64 	%fd230, %fd229, %fd228;
	st.global.f64 	[%rd192+8], %fd230;
	ld.global.f64 	%fd231, [%rd191+8];
	mul.f64 	%fd232, %fd35, %fd231;
	div.rn.f64 	%fd233, %fd232, %fd222;
	ld.global.f64 	%fd234, [%rd194+8];
	add.f64 	%fd235, %fd234, %fd233;
	st.global.f64 	[%rd194+8], %fd235;
	add.s32 	%r77, %r77, 4;
	add.s64 	%rd197, %rd197, 32;
	add.s64 	%rd196, %rd196, 32;
	add.s64 	%rd195, %rd195, 32;
	add.s64 	%rd194, %rd194, 32;
	add.s64 	%rd193, %rd193, 32;
	add.s64 	%rd192, %rd192, 32;
	add.s64 	%rd191, %rd191, 32;
	setp.eq.s32 	%p13, %r77, 0;
	@%p13 bra 	$L__BB0_13;
	bra.uni 	$L__BB0_12;
$L__BB0_13:
	setp.eq.s32 	%p14, %r8, 0;
	@%p14 bra 	$L__BB0_18;
	setp.eq.s32 	%p15, %r8, 1;
	@%p15 bra 	$L__BB0_16;
	mul.wide.u32 	%rd142, %r75, 8;
	add.s64 	%rd143, %rd7, %rd142;
	ld.global.f64 	%fd236, [%rd143];
	setp.eq.f64 	%p16, %fd236, 0d0000000000000000;
	add.s64 	%rd144, %rd5, %rd142;
	ld.global.f64 	%fd237, [%rd144];
	mul.f64 	%fd238, %fd35, %fd237;
	selp.f64 	%fd239, 0d3FF0000000000000, 0d4024000000000000, %p16;
	div.rn.f64 	%fd240, %fd238, %fd239;
	add.s64 	%rd145, %rd13, %rd142;
	ld.global.f64 	%fd241, [%rd145];
	add.f64 	%fd242, %fd241, %fd240;
	st.global.f64 	[%rd145], %fd242;
	add.s64 	%rd146, %rd4, %rd142;
	ld.global.f64 	%fd243, [%rd146];
	mul.f64 	%fd244, %fd35, %fd243;
	div.rn.f64 	%fd245, %fd244, %fd239;
	add.s64 	%rd147, %rd12, %rd142;
	ld.global.f64 	%fd246, [%rd147];
	add.f64 	%fd247, %fd246, %fd245;
	st.global.f64 	[%rd147], %fd247;
	add.s64 	%rd148, %rd3, %rd142;
	ld.global.f64 	%fd248, [%rd148];
	mul.f64 	%fd249, %fd35, %fd248;
	div.rn.f64 	%fd250, %fd249, %fd239;
	add.s64 	%rd149, %rd11, %rd142;
	ld.global.f64 	%fd251, [%rd149];
	add.f64 	%fd252, %fd251, %fd250;
	st.global.f64 	[%rd149], %fd252;
	ld.global.f64 	%fd253, [%rd143+8];
	setp.eq.f64 	%p17, %fd253, 0d0000000000000000;
	ld.global.f64 	%fd254, [%rd144+8];
	mul.f64 	%fd255, %fd35, %fd254;
	selp.f64 	%fd256, 0d3FF0000000000000, 0d4024000000000000, %p17;
	div.rn.f64 	%fd257, %fd255, %fd256;
	ld.global.f64 	%fd258, [%rd145+8];
	add.f64 	%fd259, %fd258, %fd257;
	st.global.f64 	[%rd145+8], %fd259;
	ld.global.f64 	%fd260, [%rd146+8];
	mul.f64 	%fd261, %fd35, %fd260;
	div.rn.f64 	%fd262, %fd261, %fd256;
	ld.global.f64 	%fd263, [%rd147+8];
	add.f64 	%fd264, %fd263, %fd262;
	st.global.f64 	[%rd147+8], %fd264;
	ld.global.f64 	%fd265, [%rd148+8];
	mul.f64 	%fd266, %fd35, %fd265;
	div.rn.f64 	%fd267, %fd266, %fd256;
	ld.global.f64 	%fd268, [%rd149+8];
	add.f64 	%fd269, %fd268, %fd267;
	st.global.f64 	[%rd149+8], %fd269;
	add.s32 	%r75, %r75, 2;
$L__BB0_16:
	and.b32  	%r63, %r42, 1;
	setp.eq.b32 	%p18, %r63, 1;
	not.pred 	%p19, %p18;
	@%p19 bra 	$L__BB0_18;
	mul.wide.u32 	%rd150, %r75, 8;
	add.s64 	%rd151, %rd7, %rd150;
	ld.global.f64 	%fd270, [%rd151];
	setp.eq.f64 	%p20, %fd270, 0d0000000000000000;
	add.s64 	%rd152, %rd5, %rd150;
	ld.global.f64 	%fd271, [%rd152];
	mul.f64 	%fd272, %fd35, %fd271;
	selp.f64 	%fd273, 0d3FF0000000000000, 0d4024000000000000, %p20;
	div.rn.f64 	%fd274, %fd272, %fd273;
	add.s64 	%rd153, %rd13, %rd150;
	ld.global.f64 	%fd275, [%rd153];
	add.f64 	%fd276, %fd275, %fd274;
	st.global.f64 	[%rd153], %fd276;
	add.s64 	%rd154, %rd4, %rd150;
	ld.global.f64 	%fd277, [%rd154];
	mul.f64 	%fd278, %fd35, %fd277;
	div.rn.f64 	%fd279, %fd278, %fd273;
	add.s64 	%rd155, %rd12, %rd150;
	ld.global.f64 	%fd280, [%rd155];
	add.f64 	%fd281, %fd280, %fd279;
	st.global.f64 	[%rd155], %fd281;
	add.s64 	%rd156, %rd3, %rd150;
	ld.global.f64 	%fd282, [%rd156];
	mul.f64 	%fd283, %fd35, %fd282;
	div.rn.f64 	%fd284, %fd283, %fd273;
	add.s64 	%rd157, %rd11, %rd150;
	ld.global.f64 	%fd285, [%rd157];
	add.f64 	%fd286, %fd285, %fd284;
	st.global.f64 	[%rd157], %fd286;
$L__BB0_18:
	and.b32  	%r16, %r42, 7;
	setp.lt.u32 	%p21, %r42, 8;
	mov.f64 	%fd634, 0d0000000000000000;
	mov.b32 	%r79, 0;
	@%p21 bra 	$L__BB0_21;
	and.b32  	%r79, %r42, 2147483640;
	neg.s32 	%r78, %r79;
	add.s64 	%rd202, %rd7, 32;
	add.s64 	%rd201, %rd13, 32;
	add.s64 	%rd200, %rd12, 32;
	add.s64 	%rd199, %rd11, 32;
	add.s64 	%rd198, %rd6, 32;
	mov.f64 	%fd634, 0d0000000000000000;
$L__BB0_20:
	.pragma "nounroll";
	ld.global.f64 	%fd290, [%rd202+-32];
	setp.eq.f64 	%p22, %fd290, 0d0000000000000000;
	ld.global.f64 	%fd291, [%rd201+-32];
	ld.global.f64 	%fd292, [%rd200+-32];
	mul.f64 	%fd293, %fd292, %fd292;
	fma.rn.f64 	%fd294, %fd291, %fd291, %fd293;
	ld.global.f64 	%fd295, [%rd199+-32];
	fma.rn.f64 	%fd296, %fd295, %fd295, %fd294;
	selp.f64 	%fd297, 0d3FE0000000000000, 0d4014000000000000, %p22;
	mul.f64 	%fd298, %fd297, %fd296;
	st.global.f64 	[%rd198+-32], %fd298;
	add.f64 	%fd299, %fd634, %fd298;
	ld.global.f64 	%fd300, [%rd202+-24];
	setp.eq.f64 	%p23, %fd300, 0d0000000000000000;
	ld.global.f64 	%fd301, [%rd201+-24];
	ld.global.f64 	%fd302, [%rd200+-24];
	mul.f64 	%fd303, %fd302, %fd302;
	fma.rn.f64 	%fd304, %fd301, %fd301, %fd303;
	ld.global.f64 	%fd305, [%rd199+-24];
	fma.rn.f64 	%fd306, %fd305, %fd305, %fd304;
	selp.f64 	%fd307, 0d3FE0000000000000, 0d4014000000000000, %p23;
	mul.f64 	%fd308, %fd307, %fd306;
	st.global.f64 	[%rd198+-24], %fd308;
	add.f64 	%fd309, %fd299, %fd308;
	ld.global.f64 	%fd310, [%rd202+-16];
	setp.eq.f64 	%p24, %fd310, 0d0000000000000000;
	ld.global.f64 	%fd311, [%rd201+-16];
	ld.global.f64 	%fd312, [%rd200+-16];
	mul.f64 	%fd313, %fd312, %fd312;
	fma.rn.f64 	%fd314, %fd311, %fd311, %fd313;
	ld.global.f64 	%fd315, [%rd199+-16];
	fma.rn.f64 	%fd316, %fd315, %fd315, %fd314;
	selp.f64 	%fd317, 0d3FE0000000000000, 0d4014000000000000, %p24;
	mul.f64 	%fd318, %fd317, %fd316;
	st.global.f64 	[%rd198+-16], %fd318;
	add.f64 	%fd319, %fd309, %fd318;
	ld.global.f64 	%fd320, [%rd202+-8];
	setp.eq.f64 	%p25, %fd320, 0d0000000000000000;
	ld.global.f64 	%fd321, [%rd201+-8];
	ld.global.f64 	%fd322, [%rd200+-8];
	mul.f64 	%fd323, %fd322, %fd322;
	fma.rn.f64 	%fd324, %fd321, %fd321, %fd323;
	ld.global.f64 	%fd325, [%rd199+-8];
	fma.rn.f64 	%fd326, %fd325, %fd325, %fd324;
	selp.f64 	%fd327, 0d3FE0000000000000, 0d4014000000000000, %p25;
	mul.f64 	%fd328, %fd327, %fd326;
	st.global.f64 	[%rd198+-8], %fd328;
	add.f64 	%fd329, %fd319, %fd328;
	ld.global.f64 	%fd330, [%rd202];
	setp.eq.f64 	%p26, %fd330, 0d0000000000000000;
	ld.global.f64 	%fd331, [%rd201];
	ld.global.f64 	%fd332, [%rd200];
	mul.f64 	%fd333, %fd332, %fd332;
	fma.rn.f64 	%fd334, %fd331, %fd331, %fd333;
	ld.global.f64 	%fd335, [%rd199];
	fma.rn.f64 	%fd336, %fd335, %fd335, %fd334;
	selp.f64 	%fd337, 0d3FE0000000000000, 0d4014000000000000, %p26;
	mul.f64 	%fd338, %fd337, %fd336;
	st.global.f64 	[%rd198], %fd338;
	add.f64 	%fd339, %fd329, %fd338;
	ld.global.f64 	%fd340, [%rd202+8];
	setp.eq.f64 	%p27, %fd340, 0d0000000000000000;
	ld.global.f64 	%fd341, [%rd201+8];
	ld.global.f64 	%fd342, [%rd200+8];
	mul.f64 	%fd343, %fd342, %fd342;
	fma.rn.f64 	%fd344, %fd341, %fd341, %fd343;
	ld.global.f64 	%fd345, [%rd199+8];
	fma.rn.f64 	%fd346, %fd345, %fd345, %fd344;
	selp.f64 	%fd347, 0d3FE0000000000000, 0d4014000000000000, %p27;
	mul.f64 	%fd348, %fd347, %fd346;
	st.global.f64 	[%rd198+8], %fd348;
	add.f64 	%fd349, %fd339, %fd348;
	ld.global.f64 	%fd350, [%rd202+16];
	setp.eq.f64 	%p28, %fd350, 0d0000000000000000;
	ld.global.f64 	%fd351, [%rd201+16];
	ld.global.f64 	%fd352, [%rd200+16];
	mul.f64 	%fd353, %fd352, %fd352;
	fma.rn.f64 	%fd354, %fd351, %fd351, %fd353;
	ld.global.f64 	%fd355, [%rd199+16];
	fma.rn.f64 	%fd356, %fd355, %fd355, %fd354;
	selp.f64 	%fd357, 0d3FE0000000000000, 0d4014000000000000, %p28;
	mul.f64 	%fd358, %fd357, %fd356;
	st.global.f64 	[%rd198+16], %fd358;
	add.f64 	%fd359, %fd349, %fd358;
	ld.global.f64 	%fd360, [%rd202+24];
	setp.eq.f64 	%p29, %fd360, 0d0000000000000000;
	ld.global.f64 	%fd361, [%rd201+24];
	ld.global.f64 	%fd362, [%rd200+24];
	mul.f64 	%fd363, %fd362, %fd362;
	fma.rn.f64 	%fd364, %fd361, %fd361, %fd363;
	ld.global.f64 	%fd365, [%rd199+24];
	fma.rn.f64 	%fd366, %fd365, %fd365, %fd364;
	selp.f64 	%fd367, 0d3FE0000000000000, 0d4014000000000000, %p29;
	mul.f64 	%fd368, %fd367, %fd366;
	st.global.f64 	[%rd198+24], %fd368;
	add.f64 	%fd634, %fd359, %fd368;
	add.s32 	%r78, %r78, 8;
	add.s64 	%rd202, %rd202, 64;
	add.s64 	%rd201, %rd201, 64;
	add.s64 	%rd200, %rd200, 64;
	add.s64 	%rd199, %rd199, 64;
	add.s64 	%rd198, %rd198, 64;
	setp.ne.s32 	%p30, %r78, 0;
	@%p30 bra 	$L__BB0_20;
$L__BB0_21:
	setp.eq.s32 	%p31, %r16, 0;
	@%p31 bra 	$L__BB0_29;
	setp.lt.u32 	%p32, %r16, 4;
	@%p32 bra 	$L__BB0_24;
	mul.wide.u32 	%rd158, %r79, 8;
	add.s64 	%rd159, %rd7, %rd158;
	ld.global.f64 	%fd370, [%rd159];
	setp.eq.f64 	%p33, %fd370, 0d0000000000000000;
	add.s64 	%rd160, %rd13, %rd158;
	ld.global.f64 	%fd371, [%rd160];
	add.s64 	%rd161, %rd12, %rd158;
	ld.global.f64 	%fd372, [%rd161];
	mul.f64 	%fd373, %fd372, %fd372;
	fma.rn.f64 	%fd374, %fd371, %fd371, %fd373;
	add.s64 	%rd162, %rd11, %rd158;
	ld.global.f64 	%fd375, [%rd162];
	fma.rn.f64 	%fd376, %fd375, %fd375, %fd374;
	selp.f64 	%fd377, 0d3FE0000000000000, 0d4014000000000000, %p33;
	mul.f64 	%fd378, %fd377, %fd376;
	add.s64 	%rd163, %rd6, %rd158;
	st.global.f64 	[%rd163], %fd378;
	add.f64 	%fd379, %fd634, %fd378;
	ld.global.f64 	%fd380, [%rd159+8];
	setp.eq.f64 	%p34, %fd380, 0d0000000000000000;
	ld.global.f64 	%fd381, [%rd160+8];
	ld.global.f64 	%fd382, [%rd161+8];
	mul.f64 	%fd383, %fd382, %fd382;
	fma.rn.f64 	%fd384, %fd381, %fd381, %fd383;
	ld.global.f64 	%fd385, [%rd162+8];
	fma.rn.f64 	%fd386, %fd385, %fd385, %fd384;
	selp.f64 	%fd387, 0d3FE0000000000000, 0d4014000000000000, %p34;
	mul.f64 	%fd388, %fd387, %fd386;
	st.global.f64 	[%rd163+8], %fd388;
	add.f64 	%fd389, %fd379, %fd388;
	ld.global.f64 	%fd390, [%rd159+16];
	setp.eq.f64 	%p35, %fd390, 0d0000000000000000;
	ld.global.f64 	%fd391, [%rd160+16];
	ld.global.f64 	%fd392, [%rd161+16];
	mul.f64 	%fd393, %fd392, %fd392;
	fma.rn.f64 	%fd394, %fd391, %fd391, %fd393;
	ld.global.f64 	%fd395, [%rd162+16];
	fma.rn.f64 	%fd396, %fd395, %fd395, %fd394;
	selp.f64 	%fd397, 0d3FE0000000000000, 0d4014000000000000, %p35;
	mul.f64 	%fd398, %fd397, %fd396;
	st.global.f64 	[%rd163+16], %fd398;
	add.f64 	%fd399, %fd389, %fd398;
	ld.global.f64 	%fd400, [%rd159+24];
	setp.eq.f64 	%p36, %fd400, 0d0000000000000000;
	ld.global.f64 	%fd401, [%rd160+24];
	ld.global.f64 	%fd402, [%rd161+24];
	mul.f64 	%fd403, %fd402, %fd402;
	fma.rn.f64 	%fd404, %fd401, %fd401, %fd403;
	ld.global.f64 	%fd405, [%rd162+24];
	fma.rn.f64 	%fd406, %fd405, %fd405, %fd404;
	selp.f64 	%fd407, 0d3FE0000000000000, 0d4014000000000000, %p36;
	mul.f64 	%fd408, %fd407, %fd406;
	st.global.f64 	[%rd163+24], %fd408;
	add.f64 	%fd634, %fd399, %fd408;
	add.s32 	%r79, %r79, 4;
$L__BB0_24:
	setp.eq.s32 	%p37, %r8, 0;
	@%p37 bra 	$L__BB0_29;
	setp.eq.s32 	%p38, %r8, 1;
	@%p38 bra 	$L__BB0_27;
	mul.wide.u32 	%rd164, %r79, 8;
	add.s64 	%rd165, %rd7, %rd164;
	ld.global.f64 	%fd410, [%rd165];
	setp.eq.f64 	%p39, %fd410, 0d0000000000000000;
	add.s64 	%rd166, %rd13, %rd164;
	ld.global.f64 	%fd411, [%rd166];
	add.s64 	%rd167, %rd12, %rd164;
	ld.global.f64 	%fd412, [%rd167];
	mul.f64 	%fd413, %fd412, %fd412;
	fma.rn.f64 	%fd414, %fd411, %fd411, %fd413;
	add.s64 	%rd168, %rd11, %rd164;
	ld.global.f64 	%fd415, [%rd168];
	fma.rn.f64 	%fd416, %fd415, %fd415, %fd414;
	selp.f64 	%fd417, 0d3FE0000000000000, 0d4014000000000000, %p39;
	mul.f64 	%fd418, %fd417, %fd416;
	add.s64 	%rd169, %rd6, %rd164;
	st.global.f64 	[%rd169], %fd418;
	add.f64 	%fd419, %fd634, %fd418;
	ld.global.f64 	%fd420, [%rd165+8];
	setp.eq.f64 	%p40, %fd420, 0d0000000000000000;
	ld.global.f64 	%fd421, [%rd166+8];
	ld.global.f64 	%fd422, [%rd167+8];
	mul.f64 	%fd423, %fd422, %fd422;
	fma.rn.f64 	%fd424, %fd421, %fd421, %fd423;
	ld.global.f64 	%fd425, [%rd168+8];
	fma.rn.f64 	%fd426, %fd425, %fd425, %fd424;
	selp.f64 	%fd427, 0d3FE0000000000000, 0d4014000000000000, %p40;
	mul.f64 	%fd428, %fd427, %fd426;
	st.global.f64 	[%rd169+8], %fd428;
	add.f64 	%fd634, %fd419, %fd428;
	add.s32 	%r79, %r79, 2;
$L__BB0_27:
	and.b32  	%r65, %r42, 1;
	setp.eq.b32 	%p41, %r65, 1;
	not.pred 	%p42, %p41;
	@%p42 bra 	$L__BB0_29;
	mul.wide.u32 	%rd170, %r79, 8;
	add.s64 	%rd171, %rd7, %rd170;
	ld.global.f64 	%fd429, [%rd171];
	setp.eq.f64 	%p43, %fd429, 0d0000000000000000;
	add.s64 	%rd172, %rd13, %rd170;
	ld.global.f64 	%fd430, [%rd172];
	add.s64 	%rd173, %rd12, %rd170;
	ld.global.f64 	%fd431, [%rd173];
	mul.f64 	%fd432, %fd431, %fd431;
	fma.rn.f64 	%fd433, %fd430, %fd430, %fd432;
	add.s64 	%rd174, %rd11, %rd170;
	ld.global.f64 	%fd434, [%rd174];
	fma.rn.f64 	%fd435, %fd434, %fd434, %fd433;
	selp.f64 	%fd436, 0d3FE0000000000000, 0d4014000000000000, %p43;
	mul.f64 	%fd437, %fd436, %fd435;
	add.s64 	%rd175, %rd6, %rd170;
	st.global.f64 	[%rd175], %fd437;
	add.f64 	%fd634, %fd634, %fd437;
$L__BB0_29:
	setp.eq.s16 	%p44, %rs1, 0;
	@%p44 bra 	$L__BB0_42;
	ld.param.f64 	%fd626, [_Z10updateVarsiddddPddbdPA2_KiS2_S_S_S_S_S_S_S_S_S_S_S__param_8];
	ld.param.f64 	%fd625, [_Z10updateVarsiddddPddbdPA2_KiS2_S_S_S_S_S_S_S_S_S_S_S__param_6];
	setp.lt.s32 	%p45, %r42, 1;
	cvt.rn.f64.s32 	%fd438, %r42;
	mul.f64 	%fd439, %fd438, 0d4008000000000000;
	mul.f64 	%fd440, %fd439, %fd626;
	mov.f64 	%fd441, 0d4000000000000000;
	div.rn.f64 	%fd442, %fd441, %fd440;
	mul.f64 	%fd443, %fd442, %fd634;
	div.rn.f64 	%fd444, %fd625, %fd443;
	sqrt.rn.f64 	%fd13, %fd444;
	@%p45 bra 	$L__BB0_84;
	add.s32 	%r67, %r42, -1;
	and.b32  	%r28, %r42, 7;
	setp.lt.u32 	%p46, %r67, 7;
	mov.b32 	%r84, 0;
	@%p46 bra 	$L__BB0_34;
	and.b32  	%r84, %r42, 2147483640;
	neg.s32 	%r82, %r84;
	add.s64 	%rd205, %rd13, 32;
	add.s64 	%rd204, %rd12, 32;
	add.s64 	%rd203, %rd11, 32;
$L__BB0_33:
	.pragma "nounroll";
	ld.global.f64 	%fd445, [%rd205+-32];
	mul.f64 	%fd446, %fd13, %fd445;
	st.global.f64 	[%rd205+-32], %fd446;
	ld.global.f64 	%fd447, [%rd204+-32];
	mul.f64 	%fd448, %fd13, %fd447;
	st.global.f64 	[%rd204+-32], %fd448;
	ld.global.f64 	%fd449, [%rd203+-32];
	mul.f64 	%fd450, %fd13, %fd449;
	st.global.f64 	[%rd203+-32], %fd450;
	ld.global.f64 	%fd451, [%rd205+-24];
	mul.f64 	%fd452, %fd13, %fd451;
	st.global.f64 	[%rd205+-24], %fd452;
	ld.global.f64 	%fd453, [%rd204+-24];
	mul.f64 	%fd454, %fd13, %fd453;
	st.global.f64 	[%rd204+-24], %fd454;
	ld.global.f64 	%fd455, [%rd203+-24];
	mul.f64 	%fd456, %fd13, %fd455;
	st.global.f64 	[%rd203+-24], %fd456;
	ld.global.f64 	%fd457, [%rd205+-16];
	mul.f64 	%fd458, %fd13, %fd457;
	st.global.f64 	[%rd205+-16], %fd458;
	ld.global.f64 	%fd459, [%rd204+-16];
	mul.f64 	%fd460, %fd13, %fd459;
	st.global.f64 	[%rd204+-16], %fd460;
	ld.global.f64 	%fd461, [%rd203+-16];
	mul.f64 	%fd462, %fd13, %fd461;
	st.global.f64 	[%rd203+-16], %fd462;
	ld.global.f64 	%fd463, [%rd205+-8];
	mul.f64 	%fd464, %fd13, %fd463;
	st.global.f64 	[%rd205+-8], %fd464;
	ld.global.f64 	%fd465, [%rd204+-8];
	mul.f64 	%fd466, %fd13, %fd465;
	st.global.f64 	[%rd204+-8], %fd466;
	ld.global.f64 	%fd467, [%rd203+-8];
	mul.f64 	%fd468, %fd13, %fd467;
	st.global.f64 	[%rd203+-8], %fd468;
	ld.global.f64 	%fd469, [%rd205];
	mul.f64 	%fd470, %fd13, %fd469;
	st.global.f64 	[%rd205], %fd470;
	ld.global.f64 	%fd471, [%rd204];
	mul.f64 	%fd472, %fd13, %fd471;
	st.global.f64 	[%rd204], %fd472;
	ld.global.f64 	%fd473, [%rd203];
	mul.f64 	%fd474, %fd13, %fd473;
	st.global.f64 	[%rd203], %fd474;
	ld.global.f64 	%fd475, [%rd205+8];
	mul.f64 	%fd476, %fd13, %fd475;
	st.global.f64 	[%rd205+8], %fd476;
	ld.global.f64 	%fd477, [%rd204+8];
	mul.f64 	%fd478, %fd13, %fd477;
	st.global.f64 	[%rd204+8], %fd478;
	ld.global.f64 	%fd479, [%rd203+8];
	mul.f64 	%fd480, %fd13, %fd479;
	st.global.f64 	[%rd203+8], %fd480;
	ld.global.f64 	%fd481, [%rd205+16];
	mul.f64 	%fd482, %fd13, %fd481;
	st.global.f64 	[%rd205+16], %fd482;
	ld.global.f64 	%fd483, [%rd204+16];
	mul.f64 	%fd484, %fd13, %fd483;
	st.global.f64 	[%rd204+16], %fd484;
	ld.global.f64 	%fd485, [%rd203+16];
	mul.f64 	%fd486, %fd13, %fd485;
	st.global.f64 	[%rd203+16], %fd486;
	ld.global.f64 	%fd487, [%rd205+24];
	mul.f64 	%fd488, %fd13, %fd487;
	st.global.f64 	[%rd205+24], %fd488;
	ld.global.f64 	%fd489, [%rd204+24];
	mul.f64 	%fd490, %fd13, %fd489;
	st.global.f64 	[%rd204+24], %fd490;
	ld.global.f64 	%fd491, [%rd203+24];
	mul.f64 	%fd492, %fd13, %fd491;
	st.global.f64 	[%rd203+24], %fd492;
	add.s32 	%r82, %r82, 8;
	add.s64 	%rd205, %rd205, 64;
	add.s64 	%rd204, %rd204, 64;
	add.s64 	%rd203, %rd203, 64;
	setp.ne.s32 	%p47, %r82, 0;
	@%p47 bra 	$L__BB0_33;
$L__BB0_34:
	setp.eq.s32 	%p48, %r28, 0;
	@%p48 bra 	$L__BB0_42;
	and.b32  	%r34, %r42, 3;
	setp.lt.u32 	%p49, %r28, 4;
	@%p49 bra 	$L__BB0_37;
	mul.wide.u32 	%rd176, %r84, 8;
	add.s64 	%rd177, %rd13, %rd176;
	ld.global.f64 	%fd493, [%rd177];
	mul.f64 	%fd494, %fd13, %fd493;
	st.global.f64 	[%rd177], %fd494;
	add.s64 	%rd178, %rd12, %rd176;
	ld.global.f64 	%fd495, [%rd178];
	mul.f64 	%fd496, %fd13, %fd495;
	st.global.f64 	[%rd178], %fd496;
	add.s64 	%rd179, %rd11, %rd176;
	ld.global.f64 	%fd497, [%rd179];
	mul.f64 	%fd498, %fd13, %fd497;
	st.global.f64 	[%rd179], %fd498;
	ld.global.f64 	%fd499, [%rd177+8];
	mul.f64 	%fd500, %fd13, %fd499;
	st.global.f64 	[%rd177+8], %fd500;
	ld.global.f64 	%fd501, [%rd178+8];
	mul.f64 	%fd502, %fd13, %fd501;
	st.global.f64 	[%rd178+8], %fd502;
	ld.global.f64 	%fd503, [%rd179+8];
	mul.f64 	%fd504, %fd13, %fd503;
	st.global.f64 	[%rd179+8], %fd504;
	ld.global.f64 	%fd505, [%rd177+16];
	mul.f64 	%fd506, %fd13, %fd505;
	st.global.f64 	[%rd177+16], %fd506;
	ld.global.f64 	%fd507, [%rd178+16];
	mul.f64 	%fd508, %fd13, %fd507;
	st.global.f64 	[%rd178+16], %fd508;
	ld.global.f64 	%fd509, [%rd179+16];
	mul.f64 	%fd510, %fd13, %fd509;
	st.global.f64 	[%rd179+16], %fd510;
	ld.global.f64 	%fd511, [%rd177+24];
	mul.f64 	%fd512, %fd13, %fd511;
	st.global.f64 	[%rd177+24], %fd512;
	ld.global.f64 	%fd513, [%rd178+24];
	mul.f64 	%fd514, %fd13, %fd513;
	st.global.f64 	[%rd178+24], %fd514;
	ld.global.f64 	%fd515, [%rd179+24];
	mul.f64 	%fd516, %fd13, %fd515;
	st.global.f64 	[%rd179+24], %fd516;
	add.s32 	%r84, %r84, 4;
$L__BB0_37:
	setp.eq.s32 	%p50, %r34, 0;
	@%p50 bra 	$L__BB0_42;
	setp.eq.s32 	%p51, %r34, 1;
	@%p51 bra 	$L__BB0_40;
	mul.wide.u32 	%rd180, %r84, 8;
	add.s64 	%rd181, %rd13, %rd180;
	ld.global.f64 	%fd517, [%rd181];
	mul.f64 	%fd518, %fd13, %fd517;
	st.global.f64 	[%rd181], %fd518;
	add.s64 	%rd182, %rd12, %rd180;
	ld.global.f64 	%fd519, [%rd182];
	mul.f64 	%fd520, %fd13, %fd519;
	st.global.f64 	[%rd182], %fd520;
	add.s64 	%rd183, %rd11, %rd180;
	ld.global.f64 	%fd521, [%rd183];
	mul.f64 	%fd522, %fd13, %fd521;
	st.global.f64 	[%rd183], %fd522;
	ld.global.f64 	%fd523, [%rd181+8];
	mul.f64 	%fd524, %fd13, %fd523;
	st.global.f64 	[%rd181+8], %fd524;
	ld.global.f64 	%fd525, [%rd182+8];
	mul.f64 	%fd526, %fd13, %fd525;
	st.global.f64 	[%rd182+8], %fd526;
	ld.global.f64 	%fd527, [%rd183+8];
	mul.f64 	%fd528, %fd13, %fd527;
	st.global.f64 	[%rd183+8], %fd528;
	add.s32 	%r84, %r84, 2;
$L__BB0_40:
	and.b32  	%r68, %r42, 1;
	setp.eq.b32 	%p52, %r68, 1;
	not.pred 	%p53, %p52;
	@%p53 bra 	$L__BB0_42;
	mul.wide.u32 	%rd184, %r84, 8;
	add.s64 	%rd185, %rd13, %rd184;
	ld.global.f64 	%fd529, [%rd185];
	mul.f64 	%fd530, %fd13, %fd529;
	st.global.f64 	[%rd185], %fd530;
	add.s64 	%rd186, %rd12, %rd184;
	ld.global.f64 	%fd531, [%rd186];
	mul.f64 	%fd532, %fd13, %fd531;
	st.global.f64 	[%rd186], %fd532;
	add.s64 	%rd187, %rd11, %rd184;
	ld.global.f64 	%fd533, [%rd187];
	mul.f64 	%fd534, %fd13, %fd533;
	st.global.f64 	[%rd187], %fd534;
$L__BB0_42:
	setp.lt.s32 	%p54, %r42, 1;
	@%p54 bra 	$L__BB0_84;
	add.f64 	%fd14, %fd36, %fd36;
	add.f64 	%fd15, %fd37, %fd37;
	add.f64 	%fd16, %fd38, %fd38;
	setp.eq.s32 	%p55, %r42, 1;
	mov.b64 	%rd212, 0;
	@%p55 bra 	$L__BB0_71;
	and.b32  	%r69, %r42, 2147483646;
	neg.s32 	%r86, %r69;
	add.s64 	%rd211, %rd13, 8;
	add.s64 	%rd210, %rd8, 8;
	add.s64 	%rd209, %rd10, 8;
	add.s64 	%rd208, %rd11, 8;
	add.s64 	%rd207, %rd12, 8;
	add.s64 	%rd206, %rd9, 8;
$L__BB0_45:
	ld.global.f64 	%fd535, [%rd211+-8];
	ld.global.f64 	%fd536, [%rd209+-8];
	fma.rn.f64 	%fd537, %fd35, %fd535, %fd536;
	st.global.f64 	[%rd209+-8], %fd537;
	ld.global.f64 	%fd538, [%rd207+-8];
	ld.global.f64 	%fd539, [%rd206+-8];
	fma.rn.f64 	%fd540, %fd35, %fd538, %fd539;
	st.global.f64 	[%rd206+-8], %fd540;
	ld.global.f64 	%fd541, [%rd208+-8];
	ld.global.f64 	%fd542, [%rd210+-8];
	fma.rn.f64 	%fd543, %fd35, %fd541, %fd542;
	st.global.f64 	[%rd210+-8], %fd543;
	ld.global.f64 	%fd17, [%rd209+-8];
	setp.leu.f64 	%p56, %fd17, %fd36;
	@%p56 bra 	$L__BB0_47;
	sub.f64 	%fd544, %fd14, %fd17;
	st.global.f64 	[%rd209+-8], %fd544;
	ld.global.f64 	%fd545, [%rd211+-8];
	abs.f64 	%fd546, %fd545;
	neg.f64 	%fd547, %fd546;
	st.global.f64 	[%rd211+-8], %fd547;
$L__BB0_47:
	ld.global.f64 	%fd18, [%rd206+-8];
	setp.leu.f64 	%p57, %fd18, %fd37;
	@%p57 bra 	$L__BB0_49;
	sub.f64 	%fd548, %fd15, %fd18;
	st.global.f64 	[%rd206+-8], %fd548;
	ld.global.f64 	%fd549, [%rd207+-8];
	abs.f64 	%fd550, %fd549;
	neg.f64 	%fd551, %fd550;
	st.global.f64 	[%rd207+-8], %fd551;
$L__BB0_49:
	ld.global.f64 	%fd19, [%rd210+-8];
	setp.leu.f64 	%p58, %fd19, %fd38;
	@%p58 bra 	$L__BB0_51;
	sub.f64 	%fd552, %fd16, %fd19;
	st.global.f64 	[%rd210+-8], %fd552;
	ld.global.f64 	%fd553, [%rd208+-8];
	abs.f64 	%fd554, %fd553;
	neg.f64 	%fd555, %fd554;
	st.global.f64 	[%rd208+-8], %fd555;
$L__BB0_51:
	ld.global.f64 	%fd20, [%rd209+-8];
	setp.geu.f64 	%p59, %fd20, 0d0000000000000000;
	@%p59 bra 	$L__BB0_53;
	neg.f64 	%fd556, %fd20;
	st.global.f64 	[%rd209+-8], %fd556;
	ld.global.f64 	%fd557, [%rd211+-8];
	abs.f64 	%fd558, %fd557;
	st.global.f64 	[%rd211+-8], %fd558;
$L__BB0_53:
	ld.global.f64 	%fd21, [%rd206+-8];
	setp.geu.f64 	%p60, %fd21, 0d0000000000000000;
	@%p60 bra 	$L__BB0_55;
	neg.f64 	%fd559, %fd21;
	st.global.f64 	[%rd206+-8], %fd559;
	ld.global.f64 	%fd560, [%rd207+-8];
	abs.f64 	%fd561, %fd560;
	st.global.f64 	[%rd207+-8], %fd561;
$L__BB0_55:
	ld.global.f64 	%fd22, [%rd210+-8];
	setp.geu.f64 	%p61, %fd22, 0d0000000000000000;
	@%p61 bra 	$L__BB0_57;
	neg.f64 	%fd562, %fd22;
	st.global.f64 	[%rd210+-8], %fd562;
	ld.global.f64 	%fd563, [%rd208+-8];
	abs.f64 	%fd564, %fd563;
	st.global.f64 	[%rd208+-8], %fd564;
$L__BB0_57:
	ld.global.f64 	%fd565, [%rd211];
	ld.global.f64 	%fd566, [%rd209];
	fma.rn.f64 	%fd567, %fd35, %fd565, %fd566;
	st.global.f64 	[%rd209], %fd567;
	ld.global.f64 	%fd568, [%rd207];
	ld.global.f64 	%fd569, [%rd206];
	fma.rn.f64 	%fd570, %fd35, %fd568, %fd569;
	st.global.f64 	[%rd206], %fd570;
	ld.global.f64 	%fd571, [%rd208];
	ld.global.f64 	%fd572, [%rd210];
	fma.rn.f64 	%fd573, %fd35, %fd571, %fd572;
	st.global.f64 	[%rd210], %fd573;
	ld.global.f64 	%fd23, [%rd209];
	setp.leu.f64 	%p62, %fd23, %fd36;
	@%p62 bra 	$L__BB0_59;
	sub.f64 	%fd574, %fd14, %fd23;
	st.global.f64 	[%rd209], %fd574;
	ld.global.f64 	%fd575, [%rd211];
	abs.f64 	%fd576, %fd575;
	neg.f64 	%fd577, %fd576;
	st.global.f64 	[%rd211], %fd577;
$L__BB0_59:
	ld.global.f64 	%fd24, [%rd206];
	setp.leu.f64 	%p63, %fd24, %fd37;
	@%p63 bra 	$L__BB0_61;
	sub.f64 	%fd578, %fd15, %fd24;
	st.global.f64 	[%rd206], %fd578;
	ld.global.f64 	%fd579, [%rd207];
	abs.f64 	%fd580, %fd579;
	neg.f64 	%fd581, %fd580;
	st.global.f64 	[%rd207], %fd581;
$L__BB0_61:
	ld.global.f64 	%fd25, [%rd210];
	setp.leu.f64 	%p64, %fd25, %fd38;
	@%p64 bra 	$L__BB0_63;
	sub.f64 	%fd582, %fd16, %fd25;
	st.global.f64 	[%rd210], %fd582;
	ld.global.f64 	%fd583, [%rd208];
	abs.f64 	%fd584, %fd583;
	neg.f64 	%fd585, %fd584;
	st.global.f64 	[%rd208], %fd585;
$L__BB0_63:
	ld.global.f64 	%fd26, [%rd209];
	setp.geu.f64 	%p65, %fd26, 0d0000000000000000;
	@%p65 bra 	$L__BB0_65;
	neg.f64 	%fd586, %fd26;
	st.global.f64 	[%rd209], %fd586;
	ld.global.f64 	%fd587, [%rd211];
	abs.f64 	%fd588, %fd587;
	st.global.f64 	[%rd211], %fd588;
$L__BB0_65:
	ld.global.f64 	%fd27, [%rd206];
	setp.geu.f64 	%p66, %fd27, 0d0000000000000000;
	@%p66 bra 	$L__BB0_67;
	neg.f64 	%fd589, %fd27;
	st.global.f64 	[%rd206], %fd589;
	ld.global.f64 	%fd590, [%rd207];
	abs.f64 	%fd591, %fd590;
	st.global.f64 	[%rd207], %fd591;
$L__BB0_67:
	ld.global.f64 	%fd28, [%rd210];
	setp.geu.f64 	%p67, %fd28, 0d0000000000000000;
	@%p67 bra 	$L__BB0_69;
	neg.f64 	%fd592, %fd28;
	st.global.f64 	[%rd210], %fd592;
	ld.global.f64 	%fd593, [%rd208];
	abs.f64 	%fd594, %fd593;
	st.global.f64 	[%rd208], %fd594;
$L__BB0_69:
	add.s32 	%r86, %r86, 2;
	add.s64 	%rd211, %rd211, 16;
	add.s64 	%rd210, %rd210, 16;
	add.s64 	%rd209, %rd209, 16;
	add.s64 	%rd208, %rd208, 16;
	add.s64 	%rd207, %rd207, 16;
	add.s64 	%rd206, %rd206, 16;
	setp.ne.s32 	%p68, %r86, 0;
	@%p68 bra 	$L__BB0_45;
	cvt.u64.u32 	%rd212, %r69;
$L__BB0_71:
	and.b32  	%r71, %r42, 1;
	setp.eq.b32 	%p69, %r71, 1;
	not.pred 	%p70, %p69;
	@%p70 bra 	$L__BB0_84;
	shl.b64 	%rd189, %rd212, 3;
	add.s64 	%rd89, %rd13, %rd189;
	ld.global.f64 	%fd595, [%rd89];
	add.s64 	%rd90, %rd10, %rd189;
	ld.global.f64 	%fd596, [%rd90];
	fma.rn.f64 	%fd597, %fd35, %fd595, %fd596;
	st.global.f64 	[%rd90], %fd597;
	add.s64 	%rd91, %rd12, %rd189;
	ld.global.f64 	%fd598, [%rd91];
	add.s64 	%rd92, %rd9, %rd189;
	ld.global.f64 	%fd599, [%rd92];
	fma.rn.f64 	%fd600, %fd35, %fd598, %fd599;
	st.global.f64 	[%rd92], %fd600;
	add.s64 	%rd93, %rd11, %rd189;
	ld.global.f64 	%fd601, [%rd93];
	add.s64 	%rd94, %rd8, %rd189;
	ld.global.f64 	%fd602, [%rd94];
	fma.rn.f64 	%fd603, %fd35, %fd601, %fd602;
	st.global.f64 	[%rd94], %fd603;
	ld.global.f64 	%fd29, [%rd90];
	setp.leu.f64 	%p71, %fd29, %fd36;
	@%p71 bra 	$L__BB0_74;
	sub.f64 	%fd604, %fd14, %fd29;
	st.global.f64 	[%rd90], %fd604;
	ld.global.f64 	%fd605, [%rd89];
	abs.f64 	%fd606, %fd605;
	neg.f64 	%fd607, %fd606;
	st.global.f64 	[%rd89], %fd607;
$L__BB0_74:
	ld.global.f64 	%fd30, [%rd92];
	setp.leu.f64 	%p72, %fd30, %fd37;
	@%p72 bra 	$L__BB0_76;
	sub.f64 	%fd608, %fd15, %fd30;
	st.global.f64 	[%rd92], %fd608;
	ld.global.f64 	%fd609, [%rd91];
	abs.f64 	%fd610, %fd609;
	neg.f64 	%fd611, %fd610;
	st.global.f64 	[%rd91], %fd611;
$L__BB0_76:
	ld.global.f64 	%fd31, [%rd94];
	setp.leu.f64 	%p73, %fd31, %fd38;
	@%p73 bra 	$L__BB0_78;
	sub.f64 	%fd612, %fd16, %fd31;
	st.global.f64 	[%rd94], %fd612;
	ld.global.f64 	%fd613, [%rd93];
	abs.f64 	%fd614, %fd613;
	neg.f64 	%fd615, %fd614;
	st.global.f64 	[%rd93], %fd615;
$L__BB0_78:
	ld.global.f64 	%fd32, [%rd90];
	setp.geu.f64 	%p74, %fd32, 0d0000000000000000;
	@%p74 bra 	$L__BB0_80;
	neg.f64 	%fd616, %fd32;
	st.global.f64 	[%rd90], %fd616;
	ld.global.f64 	%fd617, [%rd89];
	abs.f64 	%fd618, %fd617;
	st.global.f64 	[%rd89], %fd618;
$L__BB0_80:
	ld.global.f64 	%fd33, [%rd92];
	setp.geu.f64 	%p75, %fd33, 0d0000000000000000;
	@%p75 bra 	$L__BB0_82;
	neg.f64 	%fd619, %fd33;
	st.global.f64 	[%rd92], %fd619;
	ld.global.f64 	%fd620, [%rd91];
	abs.f64 	%fd621, %fd620;
	st.global.f64 	[%rd91], %fd621;
$L__BB0_82:
	ld.global.f64 	%fd34, [%rd94];
	setp.geu.f64 	%p76, %fd34, 0d0000000000000000;
	@%p76 bra 	$L__BB0_84;
	neg.f64 	%fd622, %fd34;
	st.global.f64 	[%rd94], %fd622;
	ld.global.f64 	%fd623, [%rd93];
	abs.f64 	%fd624, %fd623;
	st.global.f64 	[%rd93], %fd624;
$L__BB0_84:
	ret;

}


// ===== COMPILED SASS (sm_100) =====

	.target	sm_100

	.elftype	@"ET_EXEC"


//--------------------- .note.nv.tkinfo           --------------------------
	.section	.note.nv.tkinfo,"",@"SHT_NOTE"
	.sectionflags	@"SHF_NOTE_NV_TKINFO"
	.tkinfo
        /*0018*/ 	.word	0x00000002
        /*0030*/ 	.string	""
        /*0030*/ 	.string	"ptxas"
        /*0030*/ 	.string	"Cuda compilation tools, release 13.0, V13.0.88"
        /*0030*/ 	.string	"Build cuda_13.0.r13.0/compiler.36424714_0"
        /*0030*/ 	.string	"-arch sm_100 -m 64 "



//--------------------- .note.nv.cuinfo           --------------------------
	.section	.note.nv.cuinfo,"",@"SHT_NOTE"
	.sectionflags	@"SHF_NOTE_NV_CUINFO"
        /*0018*/ 	.short	0x0002
        /*001a*/ 	.short	0x0064
        /*001c*/ 	.short	0x0082
	.zero		2


//--------------------- .nv.info                  --------------------------
	.section	.nv.info,"",@"SHT_CUDA_INFO"
	.align	4


	//----- nvinfo : EIATTR_REGCOUNT
	.align		4
        /*0000*/ 	.byte	0x04, 0x2f
        /*0002*/ 	.short	(.L_2 - .L_1)
	.align		4
.L_1:
        /*0004*/ 	.word	index@(_Z10updateVarsiddddPddbdPA2_KiS2_S_S_S_S_S_S_S_S_S_S_S_)
        /*0008*/ 	.word	0x00000036


	//----- nvinfo : EIATTR_FRAME_SIZE
	.align		4
.L_2:
        /*000c*/ 	.byte	0x04, 0x11
        /*000e*/ 	.short	(.L_4 - .L_3)
	.align		4
.L_3:
        /*0010*/ 	.word	index@($__internal_2_$__cuda_sm20_dsqrt_rn_f64_mediumpath_v1)
        /*0014*/ 	.word	0x00000000


	//----- nvinfo : EIATTR_FRAME_SIZE
	.align		4
.L_4:
        /*0018*/ 	.byte	0x04, 0x11
        /*001a*/ 	.short	(.L_6 - .L_5)
	.align		4
.L_5:
        /*001c*/ 	.word	index@($__internal_1_$__cuda_sm20_div_rn_f64_full)
        /*0020*/ 	.word	0x00000000


	//----- nvinfo : EIATTR_FRAME_SIZE
	.align		4
.L_6:
        /*0024*/ 	.byte	0x04, 0x11
        /*0026*/ 	.short	(.L_8 - .L_7)
	.align		4
.L_7:
        /*0028*/ 	.word	index@($__internal_0_$__cuda_sm20_dblrcp_rn_slowpath_v3)
        /*002c*/ 	.word	0x00000000


	//----- nvinfo : EIATTR_FRAME_SIZE
	.align		4
.L_8:
        /*0030*/ 	.byte	0x04, 0x11
        /*0032*/ 	.short	(.L_10 - .L_9)
	.align		4
.L_9:
        /*0034*/ 	.word	index@(_Z10updateVarsiddddPddbdPA2_KiS2_S_S_S_S_S_S_S_S_S_S_S_)
        /*0038*/ 	.word	0x00000000


	//----- nvinfo : EIATTR_MIN_STACK_SIZE
	.align		4
.L_10:
        /*003c*/ 	.byte	0x04, 0x12
        /*003e*/ 	.short	(.L_12 - .L_11)
	.align		4
.L_11:
        /*0040*/ 	.word	index@(_Z10updateVarsiddddPddbdPA2_KiS2_S_S_S_S_S_S_S_S_S_S_S_)
        /*0044*/ 	.word	0x00000000
.L_12:


//--------------------- .nv.compat                --------------------------
	.section	.nv.compat,"",@"SHT_CUDA_COMPAT_INFO"
	.align	4
        /*0000*/ 	.byte	0x02, 0x09, 0x00, 0x00, 0x02, 0x02, 0x01, 0x00, 0x02, 0x05, 0x05, 0x00, 0x03, 0x07, 0x01, 0x01
        /*0010*/ 	.byte	0x02, 0x03, 0x00, 0x00, 0x02, 0x06, 0x01, 0x00, 0x04, 0x0b, 0x08, 0x00, 0x01, 0x00, 0x00, 0x00
        /*0020*/ 	.byte	0x00, 0x00, 0x00, 0x00


//--------------------- .nv.info._Z10updateVarsiddddPddbdPA2_KiS2_S_S_S_S_S_S_S_S_S_S_S_ --------------------------
	.section	.nv.info._Z10updateVarsiddddPddbdPA2_KiS2_S_S_S_S_S_S_S_S_S_S_S_,"",@"SHT_CUDA_INFO"
	.sectionflags	@""
	.align	4


	//----- nvinfo : EIATTR_CUDA_API_VERSION
	.align		4
        /*0000*/ 	.byte	0x04, 0x37
        /*0002*/ 	.short	(.L_14 - .L_13)
.L_13:
        /*0004*/ 	.word	0x00000082


	//----- nvinfo : EIATTR_KPARAM_INFO
	.align		4
.L_14:
        /*0008*/ 	.byte	0x04, 0x17
        /*000a*/ 	.short	(.L_16 - .L_15)
.L_15:
        /*000c*/ 	.word	0x00000000
        /*0010*/ 	.short	0x0015
        /*0012*/ 	.short	0x00a8
        /*0014*/ 	.byte	0x00, 0xf5, 0x21, 0x00


	//----- nvinfo : EIATTR_KPARAM_INFO
	.align		4
.L_16:
        /*0018*/ 	.byte	0x04, 0x17
        /*001a*/ 	.short	(.L_18 - .L_17)
.L_17:
        /*001c*/ 	.word	0x00000000
        /*0020*/ 	.short	0x0014
        /*0022*/ 	.short	0x00a0
        /*0024*/ 	.byte	0x00, 0xf5, 0x21, 0x00


	//----- nvinfo : EIATTR_KPARAM_INFO
	.align		4
.L_18:
        /*0028*/ 	.byte	0x04, 0x17
        /*002a*/ 	.short	(.L_20 - .L_19)
.L_19:
        /*002c*/ 	.word	0x00000000
        /*0030*/ 	.short	0x0013
        /*0032*/ 	.short	0x0098
        /*0034*/ 	.byte	0x00, 0xf5, 0x21, 0x00


	//----- nvinfo : EIATTR_KPARAM_INFO
	.align		4
.L_20:
        /*0038*/ 	.byte	0x04, 0x17
        /*003a*/ 	.short	(.L_22 - .L_21)
.L_21:
        /*003c*/ 	.word	0x00000000
        /*0040*/ 	.short	0x0012
        /*0042*/ 	.short	0x0090
        /*0044*/ 	.byte	0x00, 0xf5, 0x21, 0x00


	//----- nvinfo : EIATTR_KPARAM_INFO
	.align		4
.L_22:
        /*0048*/ 	.byte	0x04, 0x17
        /*004a*/ 	.short	(.L_24 - .L_23)
.L_23:
        /*004c*/ 	.word	0x00000000
        /*0050*/ 	.short	0x0011
        /*0052*/ 	.short	0x0088
        /*0054*/ 	.byte	0x00, 0xf5, 0x21, 0x00


	//----- nvinfo : EIATTR_KPARAM_INFO
	.align		4
.L_24:
        /*0058*/ 	.byte	0x04, 0x17
        /*005a*/ 	.short	(.L_26 - .L_25)
.L_25:
        /*005c*/ 	.word	0x00000000
        /*0060*/ 	.short	0x0010
        /*0062*/ 	.short	0x0080
        /*0064*/ 	.byte	0x00, 0xf5, 0x21, 0x00


	//----- nvinfo : EIATTR_KPARAM_INFO
	.align		4
.L_26:
        /*0068*/ 	.byte	0x04, 0x17
        /*006a*/ 	.short	(.L_28 - .L_27)
.L_27:
        /*006c*/ 	.word	0x00000000
        /*0070*/ 	.short	0x000f
        /*0072*/ 	.short	0x0078
        /*0074*/ 	.byte	0x00, 0xf5, 0x21, 0x00


	//----- nvinfo : EIATTR_KPARAM_INFO
	.align		4
.L_28:
        /*0078*/ 	.byte	0x04, 0x17
        /*007a*/ 	.short	(.L_30 - .L_29)
.L_29:
        /*007c*/ 	.word	0x00000000
        /*0080*/ 	.short	0x000e
        /*0082*/ 	.short	0x0070
        /*0084*/ 	.byte	0x00, 0xf5, 0x21, 0x00


	//----- nvinfo : EIATTR_KPARAM_INFO
	.align		4
.L_30:
        /*0088*/ 	.byte	0x04, 0x17
        /*008a*/ 	.short	(.L_32 - .L_31)
.L_31:
        /*008c*/ 	.word	0x00000000
        /*0090*/ 	.short	0x000d
        /*0092*/ 	.short	0x0068
        /*0094*/ 	.byte	0x00, 0xf5, 0x21, 0x00


	//----- nvinfo : EIATTR_KPARAM_INFO
	.align		4
.L_32:
        /*0098*/ 	.byte	0x04, 0x17
        /*009a*/ 	.short	(.L_34 - .L_33)
.L_33:
        /*009c*/ 	.word	0x00000000
        /*00a0*/ 	.short	0x000c
        /*00a2*/ 	.short	0x0060
        /*00a4*/ 	.byte	0x00, 0xf5, 0x21, 0x00


	//----- nvinfo : EIATTR_KPARAM_INFO
	.align		4
.L_34:
        /*00a8*/ 	.byte	0x04, 0x17
        /*00aa*/ 	.short	(.L_36 - .L_35)
.L_35:
        /*00ac*/ 	.word	0x00000000
        /*00b0*/ 	.short	0x000b
        /*00b2*/ 	.short	0x0058
        /*00b4*/ 	.byte	0x00, 0xf5, 0x21, 0x00


	//----- nvinfo : EIATTR_KPARAM_INFO
	.align		4
.L_36:
        /*00b8*/ 	.byte	0x04, 0x17
        /*00ba*/ 	.short	(.L_38 - .L_37)
.L_37:
        /*00bc*/ 	.word	0x00000000
        /*00c0*/ 	.short	0x000a
        /*00c2*/ 	.short	0x0050
        /*00c4*/ 	.byte	0x00, 0xf5, 0x21, 0x00


	//----- nvinfo : EIATTR_KPARAM_INFO
	.align		4
.L_38:
        /*00c8*/ 	.byte	0x04, 0x17
        /*00ca*/ 	.short	(.L_40 - .L_39)
.L_39:
        /*00cc*/ 	.word	0x00000000
        /*00d0*/ 	.short	0x0009
        /*00d2*/ 	.short	0x0048
        /*00d4*/ 	.byte	0x00, 0xf5, 0x21, 0x00


	//----- nvinfo : EIATTR_KPARAM_INFO
	.align		4
.L_40:
        /*00d8*/ 	.byte	0x04, 0x17
        /*00da*/ 	.short	(.L_42 - .L_41)
.L_41:
        /*00dc*/ 	.word	0x00000000
        /*00e0*/ 	.short	0x0008
        /*00e2*/ 	.short	0x0040
        /*00e4*/ 	.byte	0x00, 0xf0, 0x21, 0x00


	//----- nvinfo : EIATTR_KPARAM_INFO
	.align		4
.L_42:
        /*00e8*/ 	.byte	0x04, 0x17
        /*00ea*/ 	.short	(.L_44 - .L_43)
.L_43:
        /*00ec*/ 	.word	0x00000000
        /*00f0*/ 	.short	0x0007
        /*00f2*/ 	.short	0x0038
        /*00f4*/ 	.byte	0x00, 0xf0, 0x05, 0x00


	//----- nvinfo : EIATTR_KPARAM_INFO
	.align		4
.L_44:
        /*00f8*/ 	.byte	0x04, 0x17
        /*00fa*/ 	.short	(.L_46 - .L_45)
.L_45:
        /*00fc*/ 	.word	0x00000000
        /*0100*/ 	.short	0x0006
        /*0102*/ 	.short	0x0030
        /*0104*/ 	.byte	0x00, 0xf0, 0x21, 0x00


	//----- nvinfo : EIATTR_KPARAM_INFO
	.align		4
.L_46:
        /*0108*/ 	.byte	0x04, 0x17
        /*010a*/ 	.short	(.L_48 - .L_47)
.L_47:
        /*010c*/ 	.word	0x00000000
        /*0110*/ 	.short	0x0005
        /*0112*/ 	.short	0x0028
        /*0114*/ 	.byte	0x00, 0xf5, 0x21, 0x00


	//----- nvinfo : EIATTR_KPARAM_INFO
	.align		4
.L_48:
        /*0118*/ 	.byte	0x04, 0x17
        /*011a*/ 	.short	(.L_50 - .L_49)
.L_49:
        /*011c*/ 	.word	0x00000000
        /*0120*/ 	.short	0x0004
        /*0122*/ 	.short	0x0020
        /*0124*/ 	.byte	0x00, 0xf0, 0x21, 0x00


	//----- nvinfo : EIATTR_KPARAM_INFO
	.align		4
.L_50:
        /*0128*/ 	.byte	0x04, 0x17
        /*012a*/ 	.short	(.L_52 - .L_51)
.L_51:
        /*012c*/ 	.word	0x00000000
        /*0130*/ 	.short	0x0003
        /*0132*/ 	.short	0x0018
        /*0134*/ 	.byte	0x00, 0xf0, 0x21, 0x00


	//----- nvinfo : EIATTR_KPARAM_INFO
	.align		4
.L_52:
        /*0138*/ 	.byte	0x04, 0x17
        /*013a*/ 	.short	(.L_54 - .L_53)
.L_53:
        /*013c*/ 	.word	0x00000000
        /*0140*/ 	.short	0x0002
        /*0142*/ 	.short	0x0010
        /*0144*/ 	.byte	0x00, 0xf0, 0x21, 0x00


	//----- nvinfo : EIATTR_KPARAM_INFO
	.align		4
.L_54:
        /*0148*/ 	.byte	0x04, 0x17
        /*014a*/ 	.short	(.L_56 - .L_55)
.L_55:
        /*014c*/ 	.word	0x00000000
        /*0150*/ 	.short	0x0001
        /*0152*/ 	.short	0x0008
        /*0154*/ 	.byte	0x00, 0xf0, 0x21, 0x00


	//----- nvinfo : EIATTR_KPARAM_INFO
	.align		4
.L_56:
        /*0158*/ 	.byte	0x04, 0x17
        /*015a*/ 	.short	(.L_58 - .L_57)
.L_57:
        /*015c*/ 	.word	0x00000000
        /*0160*/ 	.short	0x0000
        /*0162*/ 	.short	0x0000
        /*0164*/ 	.byte	0x00, 0xf0, 0x11, 0x00


	//----- nvinfo : EIATTR_SPARSE_MMA_MASK
	.align		4
.L_58:
        /*0168*/ 	.byte	0x03, 0x50
        /*016a*/ 	.short	0x0000


	//----- nvinfo : EIATTR_MAXREG_COUNT
	.align		4
        /*016c*/ 	.byte	0x03, 0x1b
        /*016e*/ 	.short	0x00ff


	//----- nvinfo : EIATTR_MERCURY_ISA_VERSION
	.align		4
        /*0170*/ 	.byte	0x03, 0x5f
        /*0172*/ 	.short	0x0101


	//----- nvinfo : EIATTR_VRC_CTA_INIT_COUNT
	.align		4
        /*0174*/ 	.byte	0x02, 0x4a
	.zero		1
	.zero		1


	//----- nvinfo : EIATTR_EXIT_INSTR_OFFSETS
	.align		4
        /*0178*/ 	.byte	0x04, 0x1c
        /*017a*/ 	.short	(.L_60 - .L_59)


	//   ....[0]....
.L_59:
        /*017c*/ 	.word	0x00000080


	//   ....[1]....
        /*0180*/ 	.word	0x00005050


	//   ....[2]....
        /*0184*/ 	.word	0x00005d20


	//   ....[3]....
        /*0188*/ 	.word	0x00006840


	//   ....[4]....
        /*018c*/ 	.word	0x00006c90


	//   ....[5]....
        /*0190*/ 	.word	0x00006cf0


	//----- nvinfo : EIATTR_CRS_STACK_SIZE
	.align		4
.L_60:
        /*0194*/ 	.byte	0x04, 0x1e
        /*0196*/ 	.short	(.L_62 - .L_61)
.L_61:
        /*0198*/ 	.word	0x00000000


	//----- nvinfo : EIATTR_CBANK_PARAM_SIZE
	.align		4
.L_62:
        /*019c*/ 	.byte	0x03, 0x19
        /*019e*/ 	.short	0x00b0


	//----- nvinfo : EIATTR_PARAM_CBANK
	.align		4
        /*01a0*/ 	.byte	0x04, 0x0a
        /*01a2*/ 	.short	(.L_64 - .L_63)
	.align		4
.L_63:
        /*01a4*/ 	.word	index@(.nv.constant0._Z10updateVarsiddddPddbdPA2_KiS2_S_S_S_S_S_S_S_S_S_S_S_)
        /*01a8*/ 	.short	0x0380
        /*01aa*/ 	.short	0x00b0


	//----- nvinfo : EIATTR_SW_WAR
	.align		4
.L_64:
        /*01ac*/ 	.byte	0x04, 0x36
        /*01ae*/ 	.short	(.L_66 - .L_65)
.L_65:
        /*01b0*/ 	.word	0x00000008
.L_66:


//--------------------- .nv.callgraph             --------------------------
	.section	.nv.callgraph,"",@"SHT_CUDA_CALLGRAPH"
	.align	4
	.sectionentsize	8
	.align		4
        /*0000*/ 	.word	0x00000000
	.align		4
        /*0004*/ 	.word	0xffffffff
	.align		4
        /*0008*/ 	.word	0x00000000
	.align		4
        /*000c*/ 	.word	0xfffffffe
	.align		4
        /*0010*/ 	.word	0x00000000
	.align		4
        /*0014*/ 	.word	0xfffffffd
	.align		4
        /*0018*/ 	.word	0x00000000
	.align		4
        /*001c*/ 	.word	0xfffffffc


//--------------------- .nv.constant3             --------------------------
	.section	.nv.constant3,"a",@progbits
	.align	8
.nv.constant3:
	.type		s6_table,@object
	.size		s6_table,(.L_0 - s6_table)
s6_table:
        /*0000*/ 	.byte	0x00, 0x00, 0x00, 0x00, 0x00, 0x00, 0x00, 0x00, 0x00, 0x00, 0x00, 0x00, 0x00, 0x00, 0xf0, 0x3f
        /*0010*/ 	.byte	0x00, 0x00, 0x00, 0x00, 0x00, 0x00, 0x50, 0x40, 0x00, 0x00, 0x00, 0x00, 0x00, 0xc8, 0x86, 0x40
.L_0:


//--------------------- .text._Z10updateVarsiddddPddbdPA2_KiS2_S_S_S_S_S_S_S_S_S_S_S_ --------------------------
	.section	.text._Z10updateVarsiddddPddbdPA2_KiS2_S_S_S_S_S_S_S_S_S_S_S_,"ax",@progbits
	.align	128
        .global         _Z10updateVarsiddddPddbdPA2_KiS2_S_S_S_S_S_S_S_S_S_S_S_
        .type           _Z10updateVarsiddddPddbdPA2_KiS2_S_S_S_S_S_S_S_S_S_S_S_,@function
        .size           _Z10updateVarsiddddPddbdPA2_KiS2_S_S_S_S_S_S_S_S_S_S_S_,(.L_x_61 - _Z10updateVarsiddddPddbdPA2_KiS2_S_S_S_S_S_S_S_S_S_S_S_)
        .other          _Z10updateVarsiddddPddbdPA2_KiS2_S_S_S_S_S_S_S_S_S_S_S_,@"STO_CUDA_ENTRY STV_DEFAULT"
_Z10updateVarsiddddPddbdPA2_KiS2_S_S_S_S_S_S_S_S_S_S_S_:
.text._Z10updateVarsiddddPddbdPA2_KiS2_S_S_S_S_S_S_S_S_S_S_S_:
[----:B------:R-:W-:Y:S01]  /*0000*/  LDC R1, c[0x0][0x37c] ;  /* 0x0000df00ff017b82 */ /* 0x000fe20000000800 */
[----:B------:R-:W0:Y:S01]  /*0010*/  S2R R3, SR_TID.X ;  /* 0x0000000000037919 */ /* 0x000e220000002100 */
[----:B------:R-:W0:Y:S01]  /*0020*/  LDCU UR4, c[0x0][0x360] ;  /* 0x00006c00ff0477ac */ /* 0x000e220008000800 */
[----:B------:R-:W0:Y:S01]  /*0030*/  S2R R0, SR_CTAID.X ;  /* 0x0000000000007919 */ /* 0x000e220000002500 */
[----:B------:R-:W1:Y:S02]  /*0040*/  LDCU UR5, c[0x0][0x380] ;  /* 0x00007000ff0577ac */ /* 0x000e640008000800 */
[----:B-1----:R-:W-:Y:S02]  /*0050*/  IMAD.U32 R2, RZ, RZ, UR5 ;  /* 0x00000005ff027e24 */ /* 0x002fe4000f8e00ff */
[----:B0-----:R-:W-:-:S05]  /*0060*/  IMAD R3, R0, UR4, R3 ;  /* 0x0000000400037c24 */ /* 0x001fca000f8e0203 */
[----:B------:R-:W-:-:S13]  /*0070*/  ISETP.GE.AND P0, PT, R3, R2, PT ;  /* 0x000000020300720c */ /* 0x000fda0003f06270 */
[----:B------:R-:W-:Y:S05]  /*0080*/  @P0 EXIT ;  /* 0x000000000000094d */ /* 0x000fea0003800000 */
[----:B------:R-:W-:Y:S01]  /*0090*/  ISETP.GE.AND P0, PT, R2, 0x1, PT ;  /* 0x000000010200780c */ /* 0x000fe20003f06270 */
[----:B------:R-:W0:Y:S01]  /*00a0*/  LDCU.64 UR16, c[0x0][0x358] ;  /* 0x00006b00ff1077ac */ /* 0x000e220008000a00 */
[----:B------:R-:W-:-:S11]  /*00b0*/  CS2R R8, SRZ ;  /* 0x0000000000087805 */ /* 0x000fd6000001ff00 */
[----:B------:R-:W-:Y:S05]  /*00c0*/  @!P0 BRA `(.L_x_0) ;  /* 0x0000004800d48947 */ /* 0x000fea0003800000 */
[----:B------:R-:W-:Y:S01]  /*00d0*/  VIADD R2, R2, 0xfffffffe ;  /* 0xfffffffe02027836 */ /* 0x000fe20000000000 */
[----:B------:R-:W-:-:S06]  /*00e0*/  UMOV UR4, URZ ;  /* 0x000000ff00047c82 */ /* 0x000fcc0008000000 */
.L_x_7:
[----:B-1----:R-:W1:Y:S01]  /*00f0*/  LDCU UR6, c[0x0][0x380] ;  /* 0x00007000ff0677ac */ /* 0x002e620008000800 */
[----:B------:R-:W-:Y:S01]  /*0100*/  IMAD.U32 R3, RZ, RZ, UR4 ;  /* 0x00000004ff037e24 */ /* 0x000fe2000f8e00ff */
[----:B------:R-:W-:-:S07]  /*0110*/  UIADD3 UR5, UPT, UPT, UR4, 0x1, URZ ;  /* 0x0000000104057890 */ /* 0x000fce000fffe0ff */
[----:B------:R-:W-:Y:S01]  /*0120*/  UMOV UR4, UR5 ;  /* 0x0000000500047c82 */ /* 0x000fe20008000000 */
[----:B-1----:R-:W-:Y:S02]  /*0130*/  UISETP.GE.AND UP0, UPT, UR5, UR6, UPT ;  /* 0x000000060500728c */ /* 0x002fe4000bf06270 */
[----:B------:R-:W-:-:S07]  /*0140*/  UISETP.NE.AND UP1, UPT, UR5, UR6, UPT ;  /* 0x000000060500728c */ /* 0x000fce000bf25270 */
[----:B0-----:R-:W-:Y:S05]  /*0150*/  BRA.U UP0, `(.L_x_1) ;  /* 0x0000000d00f87547 */ /* 0x001fea000b800000 */
[----:B------:R-:W1:Y:S01]  /*0160*/  LDC.64 R20, c[0x0][0x3d8] ;  /* 0x0000f600ff147b82 */ /* 0x000e620000000a00 */
[----:B------:R-:W-:-:S04]  /*0170*/  IADD3 R0, PT, PT, R3, -UR6, RZ ;  /* 0x8000000603007c10 */ /* 0x000fc8000fffe0ff */
[----:B------:R-:W-:-:S03]  /*0180*/  LOP3.LUT R0, R0, 0x1, RZ, 0xc0, !PT ;  /* 0x0000000100007812 */ /* 0x000fc600078ec0ff */
[----:B------:R-:W2:Y:S01]  /*0190*/  LDC.64 R18, c[0x0][0x3e0] ;  /* 0x0000f800ff127b82 */ /* 0x000ea20000000a00 */
[----:B------:R-:W-:Y:S01]  /*01a0*/  ISETP.NE.U32.AND P0, PT, R0, 0x1, PT ;  /* 0x000000010000780c */ /* 0x000fe20003f05070 */
[----:B------:R-:W-:-:S06]  /*01b0*/  IMAD.U32 R0, RZ, RZ, UR4 ;  /* 0x00000004ff007e24 */ /* 0x000fcc000f8e00ff */
[----:B------:R-:W3:Y:S08]  /*01c0*/  LDC.64 R16, c[0x0][0x3e8] ;  /* 0x0000fa00ff107b82 */ /* 0x000ef00000000a00 */
[----:B------:R-:W4:Y:S01]  /*01d0*/  LDC.64 R14, c[0x0][0x3a8] ;  /* 0x0000ea00ff0e7b82 */ /* 0x000f220000000a00 */
[----:B-1----:R-:W-:-:S07]  /*01e0*/  IMAD.WIDE.U32 R20, R3, 0x8, R20 ;  /* 0x0000000803147825 */ /* 0x002fce00078e0014 */
[----:B------:R-:W1:Y:S01]  /*01f0*/  LDC.64 R12, c[0x0][0x418] ;  /* 0x00010600ff0c7b82 */ /* 0x000e620000000a00 */
[----:B--2---:R-:W-:-:S07]  /*0200*/  IMAD.WIDE.U32 R18, R3, 0x8, R18 ;  /* 0x0000000803127825 */ /* 0x004fce00078e0012 */
[----:B------:R-:W2:Y:S01]  /*0210*/  LDC.64 R10, c[0x0][0x420] ;  /* 0x00010800ff0a7b82 */ /* 0x000ea20000000a00 */
[----:B---3--:R-:W-:-:S07]  /*0220*/  IMAD.WIDE.U32 R16, R3, 0x8, R16 ;  /* 0x0000000803107825 */ /* 0x008fce00078e0010 */
[----:B------:R-:W3:Y:S01]  /*0230*/  LDC.64 R8, c[0x0][0x428] ;  /* 0x00010a00ff087b82 */ /* 0x000ee20000000a00 */
[----:B----4-:R-:W-:-:S04]  /*0240*/  IMAD.WIDE.U32 R14, R3, 0x8, R14 ;  /* 0x00000008030e7825 */ /* 0x010fc800078e000e */
[----:B-1----:R-:W-:-:S04]  /*0250*/  IMAD.WIDE.U32 R12, R3, 0x8, R12 ;  /* 0x00000008030c7825 */ /* 0x002fc800078e000c */
[----:B--2---:R-:W-:-:S04]  /*0260*/  IMAD.WIDE.U32 R10, R3, 0x8, R10 ;  /* 0x00000008030a7825 */ /* 0x004fc800078e000a */
[----:B---3--:R-:W-:Y:S01]  /*0270*/  IMAD.WIDE.U32 R8, R3, 0x8, R8 ;  /* 0x0000000803087825 */ /* 0x008fe200078e0008 */
[----:B------:R-:W-:Y:S06]  /*0280*/  @!P0 BRA `(.L_x_2) ;  /* 0x0000000400148947 */ /* 0x000fec0003800000 */
[----:B0-----:R-:W2:Y:S01]  /*0290*/  LDG.E.64 R34, desc[UR16][R14.64] ;  /* 0x000000100e227981 */ /* 0x001ea2000c1e1b00 */
[----:B------:R-:W0:Y:S03]  /*02a0*/  LDC.64 R4, c[0x0][0x3c8] ;  /* 0x0000f200ff047b82 */ /* 0x000e260000000a00 */
[----:B------:R-:W3:Y:S04]  /*02b0*/  LDG.E.64 R36, desc[UR16][R14.64+0x8] ;  /* 0x000008100e247981 */ /* 0x000ee8000c1e1b00 */
[----:B------:R-:W4:Y:S01]  /*02c0*/  LDG.E.64 R32, desc[UR16][R18.64] ;  /* 0x0000001012207981 */ /* 0x000f22000c1e1b00 */
[----:B------:R-:W1:Y:S03]  /*02d0*/  LDC.64 R6, c[0x0][0x3d0] ;  /* 0x0000f400ff067b82 */ /* 0x000e660000000a00 */
[----:B------:R-:W4:Y:S04]  /*02e0*/  LDG.E.64 R26, desc[UR16][R18.64+0x8] ;  /* 0x00000810121a7981 */ /* 0x000f28000c1e1b00 */
[----:B------:R-:W4:Y:S04]  /*02f0*/  LDG.E.64 R30, desc[UR16][R20.64] ;  /* 0x00000010141e7981 */ /* 0x000f28000c1e1b00 */
[----:B------:R-:W4:Y:S04]  /*0300*/  LDG.E.64 R28, desc[UR16][R20.64+0x8] ;  /* 0x00000810141c7981 */ /* 0x000f28000c1e1b00 */
[----:B------:R-:W4:Y:S04]  /*0310*/  LDG.E.64 R24, desc[UR16][R16.64] ;  /* 0x0000001010187981 */ /* 0x000f28000c1e1b00 */
[----:B------:R-:W4:Y:S01]  /*0320*/  LDG.E.64 R22, desc[UR16][R16.64+0x8] ;  /* 0x0000081010167981 */ /* 0x000f22000c1e1b00 */
[----:B--2---:R-:W0:Y:S08]  /*0330*/  F2I.F64.TRUNC R35, R34 ;  /* 0x0000002200237311 */ /* 0x004e30000030d100 */
[----:B---3--:R-:W2:Y:S01]  /*0340*/  F2I.F64.TRUNC R37, R36 ;  /* 0x0000002400257311 */ /* 0x008ea2000030d100 */
[----:B0-----:R-:W-:-:S04]  /*0350*/  IMAD.WIDE R4, R35, 0x8, R4 ;  /* 0x0000000823047825 */ /* 0x001fc800078e0204 */
[----:B-1----:R-:W-:-:S04]  /*0360*/  IMAD.WIDE R6, R35, 0x8, R6 ;  /* 0x0000000823067825 */ /* 0x002fc800078e0206 */
[----:B--2---:R-:W-:-:S04]  /*0370*/  IMAD.WIDE R4, R37, 0x4, R4 ;  /* 0x0000000425047825 */ /* 0x004fc800078e0204 */
[----:B------:R-:W-:Y:S02]  /*0380*/  IMAD.WIDE R6, R37, 0x4, R6 ;  /* 0x0000000425067825 */ /* 0x000fe400078e0206 */
[----:B------:R0:W5:Y:S04]  /*0390*/  LDG.E R5, desc[UR16][R4.64] ;  /* 0x0000001004057981 */ /* 0x000168000c1e1900 */
[----:B------:R0:W5:Y:S01]  /*03a0*/  LDG.E R6, desc[UR16][R6.64] ;  /* 0x0000001006067981 */ /* 0x000162000c1e1900 */
[----:B----4-:R-:W-:Y:S02]  /*03b0*/  DADD R26, R32, -R26 ;  /* 0x00000000201a7229 */ /* 0x010fe4000000081a */
[----:B------:R-:W-:Y:S02]  /*03c0*/  DADD R28, R30, -R28 ;  /* 0x000000001e1c7229 */ /* 0x000fe4000000081c */
[----:B------:R-:W-:-:S04]  /*03d0*/  DADD R24, R24, -R22 ;  /* 0x0000000018187229 */ /* 0x000fc80000000816 */
[----:B------:R-:W-:-:S08]  /*03e0*/  DMUL R30, R26, R26 ;  /* 0x0000001a1a1e7228 */ /* 0x000fd00000000000 */
[----:B------:R-:W-:-:S08]  /*03f0*/  DFMA R22, R28, R28, R30 ;  /* 0x0000001c1c16722b */ /* 0x000fd0000000001e */
[----:B------:R-:W-:-:S08]  /*0400*/  DFMA R22, R24, R24, R22 ;  /* 0x000000181816722b */ /* 0x000fd00000000016 */
[----:B------:R-:W-:-:S08]  /*0410*/  DMUL R30, R22, R22 ;  /* 0x00000016161e7228 */ /* 0x000fd00000000000 */
[----:B------:R-:W-:-:S08]  /*0420*/  DMUL R30, R22, R30 ;  /* 0x0000001e161e7228 */ /* 0x000fd00000000000 */
[----:B------:R-:W-:-:S06]  /*0430*/  DMUL R40, R22, R30 ;  /* 0x0000001e16287228 */ /* 0x000fcc0000000000 */
[----:B------:R-:W1:Y:S04]  /*0440*/  MUFU.RCP64H R31, R41 ;  /* 0x00000029001f7308 */ /* 0x000e680000001800 */
[----:B------:R-:W-:-:S05]  /*0450*/  VIADD R30, R41, 0x300402 ;  /* 0x00300402291e7836 */ /* 0x000fca0000000000 */
[----:B------:R-:W-:Y:S01]  /*0460*/  FSETP.GEU.AND P0, PT, |R30|, 5.8789094863358348022e-39, PT ;  /* 0x004004021e00780b */ /* 0x000fe20003f0e200 */
[----:B-1----:R-:W-:-:S08]  /*0470*/  DFMA R32, -R40, R30, 1 ;  /* 0x3ff000002820742b */ /* 0x002fd0000000011e */
[----:B------:R-:W-:-:S08]  /*0480*/  DFMA R32, R32, R32, R32 ;  /* 0x000000202020722b */ /* 0x000fd00000000020 */
[----:B------:R-:W-:-:S08]  /*0490*/  DFMA R32, R30, R32, R30 ;  /* 0x000000201e20722b */ /* 0x000fd0000000001e */
[----:B------:R-:W-:-:S08]  /*04a0*/  DFMA R34, -R40, R32, 1 ;  /* 0x3ff000002822742b */ /* 0x000fd00000000120 */
[----:B------:R-:W-:Y:S01]  /*04b0*/  DFMA R42, R32, R34, R32 ;  /* 0x00000022202a722b */ /* 0x000fe20000000020 */
[----:B0-----:R-:W-:Y:S10]  /*04c0*/  @P0 BRA `(.L_x_3) ;  /* 0x0000000000100947 */ /* 0x001ff40003800000 */
[----:B------:R-:W-:Y:S02]  /*04d0*/  LOP3.LUT R4, R41, 0x7fffffff, RZ, 0xc0, !PT ;  /* 0x7fffffff29047812 */ /* 0x000fe400078ec0ff */
[----:B------:R-:W-:-:S03]  /*04e0*/  MOV R0, 0x510 ;  /* 0x0000051000007802 */ /* 0x000fc60000000f00 */
[----:B------:R-:W-:-:S07]  /*04f0*/  VIADD R4, R4, 0xfff00000 ;  /* 0xfff0000004047836 */ /* 0x000fce0000000000 */
[----:B-----5:R-:W-:Y:S05]  /*0500*/  CALL.REL.NOINC `($__internal_0_$__cuda_sm20_dblrcp_rn_slowpath_v3) ;  /* 0x0000006400fc7944 */ /* 0x020fea0003c00000 */
.L_x_3:
[----:B------:R-:W2:Y:S01]  /*0510*/  LDG.E.64 R30, desc[UR16][R12.64] ;  /* 0x000000100c1e7981 */ /* 0x000ea2000c1e1b00 */
[----:B-----5:R-:W-:Y:S01]  /*0520*/  SHF.L.U32 R0, R6, 0x3, RZ ;  /* 0x0000000306007819 */ /* 0x020fe200000006ff */
[----:B------:R-:W0:Y:S03]  /*0530*/  I2F.F64 R4, R5 ;  /* 0x0000000500047312 */ /* 0x000e260000201c00 */
[----:B------:R-:W1:Y:S02]  /*0540*/  LDC.64 R6, c[0x3][R0] ;  /* 0x00c0000000067b82 */ /* 0x000e640000000a00 */
[----:B-1----:R-:W-:-:S08]  /*0550*/  DMUL R6, R6, R42 ;  /* 0x0000002a06067228 */ /* 0x002fd00000000000 */
[----:B------:R-:W-:-:S08]  /*0560*/  DMUL R32, R6, R6 ;  /* 0x0000000606207228 */ /* 0x000fd00000000000 */
[----:B------:R-:W-:-:S08]  /*0570*/  DMUL R34, R22, R32 ;  /* 0x0000002016227228 */ /* 0x000fd00000000000 */
[----:B------:R-:W-:Y:S02]  /*0580*/  DFMA R34, R22, R32, R34 ;  /* 0x000000201622722b */ /* 0x000fe40000000022 */
[----:B0-----:R-:W-:-:S06]  /*0590*/  DMUL R22, R4, -24 ;  /* 0xc038000004167828 */ /* 0x001fcc0000000000 */
[----:B------:R-:W-:-:S08]  /*05a0*/  DADD R6, -R6, R34 ;  /* 0x0000000006067229 */ /* 0x000fd00000000122 */
[----:B------:R-:W-:-:S08]  /*05b0*/  DMUL R6, R22, R6 ;  /* 0x0000000616067228 */ /* 0x000fd00000000000 */
[----:B--2---:R-:W-:-:S07]  /*05c0*/  DFMA R30, -R28, R6, R30 ;  /* 0x000000061c1e722b */ /* 0x004fce000000011e */
[----:B------:R1:W-:Y:S04]  /*05d0*/  STG.E.64 desc[UR16][R12.64], R30 ;  /* 0x0000001e0c007986 */ /* 0x0003e8000c101b10 */
[----:B------:R-:W2:Y:S02]  /*05e0*/  LDG.E.64 R22, desc[UR16][R10.64] ;  /* 0x000000100a167981 */ /* 0x000ea4000c1e1b00 */
[----:B--2---:R-:W-:-:S07]  /*05f0*/  DFMA R22, -R26, R6, R22 ;  /* 0x000000061a16722b */ /* 0x004fce0000000116 */
[----:B------:R1:W-:Y:S04]  /*0600*/  STG.E.64 desc[UR16][R10.64], R22 ;  /* 0x000000160a007986 */ /* 0x0003e8000c101b10 */
[----:B------:R-:W2:Y:S02]  /*0610*/  LDG.E.64 R4, desc[UR16][R8.64] ;  /* 0x0000001008047981 */ /* 0x000ea4000c1e1b00 */
[----:B--2---:R-:W-:-:S07]  /*0620*/  DFMA R4, -R24, R6, R4 ;  /* 0x000000061804722b */ /* 0x004fce0000000104 */
[----:B------:R1:W-:Y:S04]  /*0630*/  STG.E.64 desc[UR16][R8.64], R4 ;  /* 0x0000000408007986 */ /* 0x0003e8000c101b10 */
[----:B------:R-:W2:Y:S02]  /*0640*/  LDG.E.64 R32, desc[UR16][R12.64+0x8] ;  /* 0x000008100c207981 */ /* 0x000ea4000c1e1b00 */
[----:B--2---:R-:W-:-:S07]  /*0650*/  DFMA R32, R28, R6, R32 ;  /* 0x000000061c20722b */ /* 0x004fce0000000020 */
[----:B------:R1:W-:Y:S04]  /*0660*/  STG.E.64 desc[UR16][R12.64+0x8], R32 ;  /* 0x000008200c007986 */ /* 0x0003e8000c101b10 */
[----:B------:R-:W2:Y:S02]  /*0670*/  LDG.E.64 R28, desc[UR16][R10.64+0x8] ;  /* 0x000008100a1c7981 */ /* 0x000ea4000c1e1b00 */
[----:B--2---:R-:W-:-:S07]  /*0680*/  DFMA R28, R26, R6, R28 ;  /* 0x000000061a1c722b */ /* 0x004fce000000001c */
[----:B------:R1:W-:Y:S04]  /*0690*/  STG.E.64 desc[UR16][R10.64+0x8], R28 ;  /* 0x0000081c0a007986 */ /* 0x0003e8000c101b10 */
[----:B------:R-:W2:Y:S01]  /*06a0*/  LDG.E.64 R26, desc[UR16][R8.64+0x8] ;  /* 0x00000810081a7981 */ /* 0x000ea2000c1e1b00 */
[----:B------:R-:W-:Y:S01]  /*06b0*/  VIADD R0, R3, 0x2 ;  /* 0x0000000203007836 */ /* 0x000fe20000000000 */
[----:B--2---:R-:W-:-:S07]  /*06c0*/  DFMA R26, R24, R6, R26 ;  /* 0x00000006181a722b */ /* 0x004fce000000001a */
[----:B------:R1:W-:Y:S04]  /*06d0*/  STG.E.64 desc[UR16][R8.64+0x8], R26 ;  /* 0x0000081a08007986 */ /* 0x0003e8000c101b10 */
.L_x_2:
[----:B------:R-:W-:-:S13]  /*06e0*/  ISETP.NE.AND P0, PT, R2, R3, PT ;  /* 0x000000030200720c */ /* 0x000fda0003f05270 */
[----:B------:R-:W-:Y:S05]  /*06f0*/  @!P0 BRA `(.L_x_1) ;  /* 0x0000000800908947 */ /* 0x000fea0003800000 */
[----:B------:R-:W1:Y:S01]  /*0700*/  LDCU UR5, c[0x0][0x380] ;  /* 0x00007000ff0577ac */ /* 0x000e620008000800 */
[C---:B------:R-:W-:Y:S01]  /*0710*/  IMAD.WIDE.U32 R6, R0.reuse, 0x8, RZ ;  /* 0x0000000800067825 */ /* 0x040fe200078e00ff */
[----:B------:R-:W2:Y:S03]  /*0720*/  LDCU.64 UR6, c[0x0][0x3d8] ;  /* 0x00007b00ff0677ac */ /* 0x000ea60008000a00 */
[----:B------:R-:W-:Y:S01]  /*0730*/  IMAD.MOV.U32 R3, RZ, RZ, R7 ;  /* 0x000000ffff037224 */ /* 0x000fe200078e0007 */
[----:B------:R-:W3:Y:S01]  /*0740*/  LDCU.64 UR12, c[0x0][0x3a8] ;  /* 0x00007500ff0c77ac */ /* 0x000ee20008000a00 */
[----:B------:R-:W4:Y:S01]  /*0750*/  LDCU.64 UR14, c[0x0][0x418] ;  /* 0x00008300ff0e77ac */ /* 0x000f220008000a00 */
[----:B------:R-:W0:Y:S01]  /*0760*/  LDCU.128 UR8, c[0x0][0x3e0] ;  /* 0x00007c00ff0877ac */ /* 0x000e220008000c00 */
[----:B-1----:R-:W-:Y:S01]  /*0770*/  VIADD R5, R0, -UR5 ;  /* 0x8000000500057c36 */ /* 0x002fe20008000000 */
[----:B------:R-:W1:Y:S06]  /*0780*/  LDCU.128 UR20, c[0x0][0x420] ;  /* 0x00008400ff1477ac */ /* 0x000e6c0008000c00 */
.L_x_6:
[----:B0-----:R-:W4:Y:S01]  /*0790*/  LDG.E.64 R32, desc[UR16][R14.64] ;  /* 0x000000100e207981 */ /* 0x001f22000c1e1b00 */
[----:B---3--:R-:W-:Y:S01]  /*07a0*/  IADD3 R22, P0, PT, R6, UR12, RZ ;  /* 0x0000000c06167c10 */ /* 0x008fe2000ff1e0ff */
[----:B------:R-:W0:Y:S02]  /*07b0*/  LDC.64 R46, c[0x0][0x3c8] ;  /* 0x0000f200ff2e7b82 */ /* 0x000e240000000a00 */
[----:B------:R-:W3:Y:S01]  /*07c0*/  LDG.E.64 R42, desc[UR16][R18.64] ;  /* 0x00000010122a7981 */ /* 0x000ee2000c1e1b00 */
[----:B------:R-:W-:-:S05]  /*07d0*/  IADD3.X R23, PT, PT, R3, UR13, RZ, P0, !PT ;  /* 0x0000000d03177c10 */ /* 0x000fca00087fe4ff */
[----:B------:R-:W3:Y:S01]  /*07e0*/  LDG.E.64 R34, desc[UR16][R22.64] ;  /* 0x0000001016227981 */ /* 0x000ee2000c1e1b00 */
[----:B------:R-:W1:Y:S01]  /*07f0*/  LDC.64 R44, c[0x0][0x3d0] ;  /* 0x0000f400ff2c7b82 */ /* 0x000e620000000a00 */
[----:B------:R-:W-:-:S04]  /*0800*/  IADD3 R24, P0, PT, R6, UR8, RZ ;  /* 0x0000000806187c10 */ /* 0x000fc8000ff1e0ff */
[----:B------:R-:W-:Y:S02]  /*0810*/  IADD3.X R25, PT, PT, R3, UR9, RZ, P0, !PT ;  /* 0x0000000903197c10 */ /* 0x000fe400087fe4ff */
[----:B--2---:R-:W-:-:S03]  /*0820*/  IADD3 R26, P0, PT, R6, UR6, RZ ;  /* 0x00000006061a7c10 */ /* 0x004fc6000ff1e0ff */
[----:B------:R-:W2:Y:S01]  /*0830*/  LDG.E.64 R30, desc[UR16][R24.64] ;  /* 0x00000010181e7981 */ /* 0x000ea2000c1e1b00 */
[----:B------:R-:W-:Y:S02]  /*0840*/  IADD3.X R27, PT, PT, R3, UR7, RZ, P0, !PT ;  /* 0x00000007031b7c10 */ /* 0x000fe400087fe4ff */
[----:B------:R-:W-:-:S03]  /*0850*/  IADD3 R28, P0, PT, R6, UR10, RZ ;  /* 0x0000000a061c7c10 */ /* 0x000fc6000ff1e0ff */
[----:B------:R-:W2:Y:S01]  /*0860*/  LDG.E.64 R40, desc[UR16][R26.64] ;  /* 0x000000101a287981 */ /* 0x000ea2000c1e1b00 */
[----:B------:R-:W-:-:S05]  /*0870*/  IADD3.X R29, PT, PT, R3, UR11, RZ, P0, !PT ;  /* 0x0000000b031d7c10 */ /* 0x000fca00087fe4ff */
[----:B------:R-:W2:Y:S01]  /*0880*/  LDG.E.64 R36, desc[UR16][R28.64] ;  /* 0x000000101c247981 */ /* 0x000ea2000c1e1b00 */
[----:B----4-:R-:W0:Y:S02]  /*0890*/  F2I.F64.TRUNC R33, R32 ;  /* 0x0000002000217311 */ /* 0x010e24000030d100 */
[----:B0-----:R-:W-:-:S04]  /*08a0*/  IMAD.WIDE R46, R33, 0x8, R46 ;  /* 0x00000008212e7825 */ /* 0x001fc800078e022e */
[----:B-1----:R-:W-:Y:S02]  /*08b0*/  IMAD.WIDE R44, R33, 0x8, R44 ;  /* 0x00000008212c7825 */ /* 0x002fe400078e022c */
[----:B------:R-:W4:Y:S01]  /*08c0*/  LDG.E.64 R32, desc[UR16][R20.64] ;  /* 0x0000001014207981 */ /* 0x000f22000c1e1b00 */
[----:B---3--:R0:W1:Y:S03]  /*08d0*/  F2I.F64.TRUNC R7, R34 ;  /* 0x0000002200077311 */ /* 0x008066000030d100 */
[----:B0-----:R-:W3:Y:S01]  /*08e0*/  LDG.E.64 R34, desc[UR16][R16.64] ;  /* 0x0000001010227981 */ /* 0x001ee2000c1e1b00 */
[----:B-1----:R-:W-:-:S05]  /*08f0*/  IMAD.WIDE R46, R7, 0x4, R46 ;  /* 0x00000004072e7825 */ /* 0x002fca00078e022e */
[----:B------:R-:W5:Y:S01]  /*0900*/  LDG.E R38, desc[UR16][R46.64] ;  /* 0x000000102e267981 */ /* 0x000f62000c1e1900 */
[----:B--2---:R-:W-:Y:S01]  /*0910*/  DADD R30, R42, -R30 ;  /* 0x000000002a1e7229 */ /* 0x004fe2000000081e */
[----:B------:R-:W-:-:S05]  /*0920*/  IMAD.WIDE R44, R7, 0x4, R44 ;  /* 0x00000004072c7825 */ /* 0x000fca00078e022c */
[----:B------:R0:W5:Y:S01]  /*0930*/  LDG.E R39, desc[UR16][R44.64] ;  /* 0x000000102c277981 */ /* 0x000162000c1e1900 */
[----:B----4-:R-:W-:Y:S02]  /*0940*/  DADD R32, R32, -R40 ;  /* 0x0000000020207229 */ /* 0x010fe40000000828 */
[----:B------:R-:W-:Y:S02]  /*0950*/  DMUL R40, R30, R30 ;  /* 0x0000001e1e287228 */ /* 0x000fe40000000000 */
[----:B---3--:R-:W-:-:S06]  /*0960*/  DADD R34, R34, -R36 ;  /* 0x0000000022227229 */ /* 0x008fcc0000000824 */
[----:B------:R-:W-:-:S08]  /*0970*/  DFMA R36, R32, R32, R40 ;  /* 0x000000202024722b */ /* 0x000fd00000000028 */
[----:B------:R-:W-:-:S08]  /*0980*/  DFMA R36, R34, R34, R36 ;  /* 0x000000222224722b */ /* 0x000fd00000000024 */
[----:B------:R-:W-:-:S08]  /*0990*/  DMUL R40, R36, R36 ;  /* 0x0000002424287228 */ /* 0x000fd00000000000 */
[----:B------:R-:W-:-:S08]  /*09a0*/  DMUL R40, R36, R40 ;  /* 0x0000002824287228 */ /* 0x000fd00000000000 */
[----:B------:R-:W-:-:S06]  /*09b0*/  DMUL R40, R36, R40 ;  /* 0x0000002824287228 */ /* 0x000fcc0000000000 */
[----:B------:R-:W0:Y:S04]  /*09c0*/  MUFU.RCP64H R43, R41 ;  /* 0x00000029002b7308 */ /* 0x000e280000001800 */
[----:B------:R-:W-:-:S06]  /*09d0*/  IADD3 R42, PT, PT, R41, 0x300402, RZ ;  /* 0x00300402292a7810 */ /* 0x000fcc0007ffe0ff */
[----:B0-----:R-:W-:-:S08]  /*09e0*/  DFMA R44, -R40, R42, 1 ;  /* 0x3ff00000282c742b */ /* 0x001fd0000000012a */
[----:B------:R-:W-:Y:S01]  /*09f0*/  DFMA R44, R44, R44, R44 ;  /* 0x0000002c2c2c722b */ /* 0x000fe2000000002c */
[----:B------:R-:W-:-:S07]  /*0a00*/  FSETP.GEU.AND P0, PT, |R42|, 5.8789094863358348022e-39, PT ;  /* 0x004004022a00780b */ /* 0x000fce0003f0e200 */
[----:B------:R-:W-:-:S08]  /*0a10*/  DFMA R44, R42, R44, R42 ;  /* 0x0000002c2a2c722b */ /* 0x000fd0000000002a */
[----:B------:R-:W-:-:S08]  /*0a20*/  DFMA R42, -R40, R44, 1 ;  /* 0x3ff00000282a742b */ /* 0x000fd0000000012c */
[----:B------:R-:W-:Y:S01]  /*0a30*/  DFMA R42, R44, R42, R44 ;  /* 0x0000002a2c2a722b */ /* 0x000fe2000000002c */
[----:B------:R-:W-:Y:S10]  /*0a40*/  @P0 BRA `(.L_x_4) ;  /* 0x0000000000100947 */ /* 0x000ff40003800000 */
[----:B------:R-:W-:Y:S02]  /*0a50*/  LOP3.LUT R4, R41, 0x7fffffff, RZ, 0xc0, !PT ;  /* 0x7fffffff29047812 */ /* 0x000fe400078ec0ff */
[----:B------:R-:W-:-:S03]  /*0a60*/  MOV R0, 0xa90 ;  /* 0x00000a9000007802 */ /* 0x000fc60000000f00 */
[----:B------:R-:W-:-:S07]  /*0a70*/  VIADD R4, R4, 0xfff00000 ;  /* 0xfff0000004047836 */ /* 0x000fce0000000000 */
[----:B-----5:R-:W-:Y:S05]  /*0a80*/  CALL.REL.NOINC `($__internal_0_$__cuda_sm20_dblrcp_rn_slowpath_v3) ;  /* 0x00000060009c7944 */ /* 0x020fea0003c00000 */
.L_x_4:
[----:B------:R-:W2:Y:S01]  /*0a90*/  LDG.E.64 R40, desc[UR16][R12.64] ;  /* 0x000000100c287981 */ /* 0x000ea2000c1e1b00 */
[----:B-----5:R-:W-:Y:S02]  /*0aa0*/  IMAD.SHL.U32 R0, R39, 0x8, RZ ;  /* 0x0000000827007824 */ /* 0x020fe400078e00ff */
[----:B------:R-:W0:Y:S02]  /*0ab0*/  I2F.F64 R38, R38 ;  /* 0x0000002600267312 */ /* 0x000e240000201c00 */
[----:B------:R-:W1:Y:S02]  /*0ac0*/  LDC.64 R46, c[0x3][R0] ;  /* 0x00c00000002e7b82 */ /* 0x000e640000000a00 */
[----:B-1----:R-:W-:-:S08]  /*0ad0*/  DMUL R46, R46, R42 ;  /* 0x0000002a2e2e7228 */ /* 0x002fd00000000000 */
[----:B------:R-:W-:-:S08]  /*0ae0*/  DMUL R44, R46, R46 ;  /* 0x0000002e2e2c7228 */ /* 0x000fd00000000000 */
[----:B------:R-:W-:-:S08]  /*0af0*/  DMUL R42, R36, R44 ;  /* 0x0000002c242a7228 */ /* 0x000fd00000000000 */
[----:B------:R-:W-:-:S08]  /*0b00*/  DFMA R42, R36, R44, R42 ;  /* 0x0000002c242a722b */ /* 0x000fd0000000002a */
[----:B------:R-:W-:Y:S02]  /*0b10*/  DADD R46, -R46, R42 ;  /* 0x000000002e2e7229 */ /* 0x000fe4000000012a */
[----:B0-----:R-:W-:-:S08]  /*0b20*/  DMUL R42, R38, -24 ;  /* 0xc0380000262a7828 */ /* 0x001fd00000000000 */
[----:B------:R-:W-:-:S08]  /*0b30*/  DMUL R42, R42, R46 ;  /* 0x0000002e2a2a7228 */ /* 0x000fd00000000000 */
[----:B--2---:R-:W-:-:S07]  /*0b40*/  DFMA R40, -R32, R42, R40 ;  /* 0x0000002a2028722b */ /* 0x004fce0000000128 */
[----:B------:R0:W-:Y:S04]  /*0b50*/  STG.E.64 desc[UR16][R12.64], R40 ;  /* 0x000000280c007986 */ /* 0x0001e8000c101b10 */
[----:B------:R-:W2:Y:S02]  /*0b60*/  LDG.E.64 R36, desc[UR16][R10.64] ;  /* 0x000000100a247981 */ /* 0x000ea4000c1e1b00 */
[----:B--2---:R-:W-:-:S07]  /*0b70*/  DFMA R44, -R30, R42, R36 ;  /* 0x0000002a1e2c722b */ /* 0x004fce0000000124 */
[----:B------:R-:W-:Y:S04]  /*0b80*/  STG.E.64 desc[UR16][R10.64], R44 ;  /* 0x0000002c0a007986 */ /* 0x000fe8000c101b10 */
[----:B------:R-:W2:Y:S01]  /*0b90*/  LDG.E.64 R46, desc[UR16][R8.64] ;  /* 0x00000010082e7981 */ /* 0x000ea2000c1e1b00 */
[----:B------:R-:W-:-:S04]  /*0ba0*/  IADD3 R36, P0, PT, R6, UR14, RZ ;  /* 0x0000000e06247c10 */ /* 0x000fc8000ff1e0ff */
[----:B------:R-:W-:Y:S01]  /*0bb0*/  IADD3.X R37, PT, PT, R3, UR15, RZ, P0, !PT ;  /* 0x0000000f03257c10 */ /* 0x000fe200087fe4ff */
[----:B--2---:R-:W-:-:S07]  /*0bc0*/  DFMA R46, -R34, R42, R46 ;  /* 0x0000002a222e722b */ /* 0x004fce000000012e */
[----:B------:R-:W-:Y:S04]  /*0bd0*/  STG.E.64 desc[UR16][R8.64], R46 ;  /* 0x0000002e08007986 */ /* 0x000fe8000c101b10 */
[----:B------:R-:W2:Y:S01]  /*0be0*/  LDG.E.64 R48, desc[UR16][R36.64] ;  /* 0x0000001024307981 */ /* 0x000ea2000c1e1b00 */
[----:B------:R-:W-:-:S04]  /*0bf0*/  IADD3 R38, P0, PT, R6, UR20, RZ ;  /* 0x0000001406267c10 */ /* 0x000fc8000ff1e0ff */
[----:B------:R-:W-:Y:S01]  /*0c00*/  IADD3.X R39, PT, PT, R3, UR21, RZ, P0, !PT ;  /* 0x0000001503277c10 */ /* 0x000fe200087fe4ff */
[----:B--2---:R-:W-:-:S07]  /*0c10*/  DFMA R48, R32, R42, R48 ;  /* 0x0000002a2030722b */ /* 0x004fce0000000030 */
[----:B------:R1:W-:Y:S04]  /*0c20*/  STG.E.64 desc[UR16][R36.64], R48 ;  /* 0x0000003024007986 */ /* 0x0003e8000c101b10 */
[----:B0-----:R-:W2:Y:S01]  /*0c30*/  LDG.E.64 R40, desc[UR16][R38.64] ;  /* 0x0000001026287981 */ /* 0x001ea2000c1e1b00 */
[----:B------:R-:W-:-:S04]  /*0c40*/  IADD3 R32, P0, PT, R6, UR22, RZ ;  /* 0x0000001606207c10 */ /* 0x000fc8000ff1e0ff */
[----:B------:R-:W-:Y:S01]  /*0c50*/  IADD3.X R33, PT, PT, R3, UR23, RZ, P0, !PT ;  /* 0x0000001703217c10 */ /* 0x000fe200087fe4ff */
[----:B-1----:R-:W0:Y:S01]  /*0c60*/  LDC.64 R48, c[0x0][0x3c8] ;  /* 0x0000f200ff307b82 */ /* 0x002e220000000a00 */
[----:B--2---:R-:W-:-:S07]  /*0c70*/  DFMA R40, R30, R42, R40 ;  /* 0x0000002a1e28722b */ /* 0x004fce0000000028 */
[----:B------:R1:W-:Y:S04]  /*0c80*/  STG.E.64 desc[UR16][R38.64], R40 ;  /* 0x0000002826007986 */ /* 0x0003e8000c101b10 */
[----:B------:R-:W2:Y:S02]  /*0c90*/  LDG.E.64 R30, desc[UR16][R32.64] ;  /* 0x00000010201e7981 */ /* 0x000ea4000c1e1b00 */
[----:B--2---:R-:W-:-:S07]  /*0ca0*/  DFMA R50, R34, R42, R30 ;  /* 0x0000002a2232722b */ /* 0x004fce000000001e */
[----:B------:R2:W-:Y:S04]  /*0cb0*/  STG.E.64 desc[UR16][R32.64], R50 ;  /* 0x0000003220007986 */ /* 0x0005e8000c101b10 */
[----:B------:R-:W3:Y:S04]  /*0cc0*/  LDG.E.64 R46, desc[UR16][R14.64] ;  /* 0x000000100e2e7981 */ /* 0x000ee8000c1e1b00 */
[----:B------:R4:W2:Y:S04]  /*0cd0*/  LDG.E.64 R44, desc[UR16][R22.64+0x8] ;  /* 0x00000810162c7981 */ /* 0x0008a8000c1e1b00 */
[----:B------:R-:W2:Y:S04]  /*0ce0*/  LDG.E.64 R24, desc[UR16][R24.64+0x8] ;  /* 0x0000081018187981 */ /* 0x000ea8000c1e1b00 */
[----:B------:R-:W2:Y:S01]  /*0cf0*/  LDG.E.64 R30, desc[UR16][R18.64] ;  /* 0x00000010121e7981 */ /* 0x000ea2000c1e1b00 */
[----:B----4-:R-:W4:Y:S03]  /*0d00*/  LDC.64 R22, c[0x0][0x3d0] ;  /* 0x0000f400ff167b82 */ /* 0x010f260000000a00 */
[----:B------:R-:W4:Y:S04]  /*0d10*/  LDG.E.64 R26, desc[UR16][R26.64+0x8] ;  /* 0x000008101a1a7981 */ /* 0x000f28000c1e1b00 */
[----:B------:R-:W4:Y:S04]  /*0d20*/  LDG.E.64 R42, desc[UR16][R20.64] ;  /* 0x00000010142a7981 */ /* 0x000f28000c1e1b00 */
[----:B------:R4:W4:Y:S04]  /*0d30*/  LDG.E.64 R34, desc[UR16][R28.64+0x8] ;  /* 0x000008101c227981 */ /* 0x000928000c1e1b00 */
[----:B-1----:R-:W4:Y:S01]  /*0d40*/  LDG.E.64 R40, desc[UR16][R16.64] ;  /* 0x0000001010287981 */ /* 0x002f22000c1e1b00 */
[----:B---3--:R-:W0:Y:S08]  /*0d50*/  F2I.F64.TRUNC R47, R46 ;  /* 0x0000002e002f7311 */ /* 0x008e30000030d100 */
[----:B--2---:R-:W1:Y:S01]  /*0d60*/  F2I.F64.TRUNC R45, R44 ;  /* 0x0000002c002d7311 */ /* 0x004e62000030d100 */
[----:B0-----:R-:W-:-:S04]  /*0d70*/  IMAD.WIDE R48, R47, 0x8, R48 ;  /* 0x000000082f307825 */ /* 0x001fc800078e0230 */
[----:B----4-:R-:W-:-:S04]  /*0d80*/  IMAD.WIDE R22, R47, 0x8, R22 ;  /* 0x000000082f167825 */ /* 0x010fc800078e0216 */
[----:B-1----:R-:W-:-:S04]  /*0d90*/  IMAD.WIDE R48, R45, 0x4, R48 ;  /* 0x000000042d307825 */ /* 0x002fc800078e0230 */
[----:B------:R-:W-:Y:S02]  /*0da0*/  IMAD.WIDE R50, R45, 0x4, R22 ;  /* 0x000000042d327825 */ /* 0x000fe400078e0216 */
[----:B------:R0:W5:Y:S04]  /*0db0*/  LDG.E R22, desc[UR16][R48.64] ;  /* 0x0000001030167981 */ /* 0x000168000c1e1900 */
[----:B------:R0:W5:Y:S01]  /*0dc0*/  LDG.E R23, desc[UR16][R50.64] ;  /* 0x0000001032177981 */ /* 0x000162000c1e1900 */
[----:B------:R-:W-:Y:S02]  /*0dd0*/  DADD R28, R30, -R24 ;  /* 0x000000001e1c7229 */ /* 0x000fe40000000818 */
[----:B------:R-:W-:-:S06]  /*0de0*/  DADD R30, R42, -R26 ;  /* 0x000000002a1e7229 */ /* 0x000fcc000000081a */
[----:B------:R-:W-:Y:S02]  /*0df0*/  DMUL R24, R28, R28 ;  /* 0x0000001c1c187228 */ /* 0x000fe40000000000 */
[----:B------:R-:W-:-:S06]  /*0e00*/  DADD R26, R40, -R34 ;  /* 0x00000000281a7229 */ /* 0x000fcc0000000822 */
[----:B------:R-:W-:-:S08]  /*0e10*/  DFMA R24, R30, R30, R24 ;  /* 0x0000001e1e18722b */ /* 0x000fd00000000018 */
[----:B------:R-:W-:-:S08]  /*0e20*/  DFMA R24, R26, R26, R24 ;  /* 0x0000001a1a18722b */ /* 0x000fd00000000018 */
[----:B------:R-:W-:-:S08]  /*0e30*/  DMUL R34, R24, R24 ;  /* 0x0000001818227228 */ /* 0x000fd00000000000 */
[----:B------:R-:W-:-:S08]  /*0e40*/  DMUL R34, R24, R34 ;  /* 0x0000002218227228 */ /* 0x000fd00000000000 */
[----:B------:R-:W-:-:S06]  /*0e50*/  DMUL R40, R24, R34 ;  /* 0x0000002218287228 */ /* 0x000fcc0000000000 */
[----:B------:R-:W1:Y:S04]  /*0e60*/  MUFU.RCP64H R45, R41 ;  /* 0x00000029002d7308 */ /* 0x000e680000001800 */
[----:B------:R-:W-:-:S06]  /*0e70*/  VIADD R44, R41, 0x300402 ;  /* 0x00300402292c7836 */ /* 0x000fcc0000000000 */
[----:B-1----:R-:W-:-:S08]  /*0e80*/  DFMA R42, -R40, R44, 1 ;  /* 0x3ff00000282a742b */ /* 0x002fd0000000012c */
[----:B------:R-:W-:Y:S01]  /*0e90*/  DFMA R42, R42, R42, R42 ;  /* 0x0000002a2a2a722b */ /* 0x000fe2000000002a */
[----:B------:R-:W-:-:S07]  /*0ea0*/  FSETP.GEU.AND P0, PT, |R44|, 5.8789094863358348022e-39, PT ;  /* 0x004004022c00780b */ /* 0x000fce0003f0e200 */
[----:B------:R-:W-:-:S08]  /*0eb0*/  DFMA R42, R44, R42, R44 ;  /* 0x0000002a2c2a722b */ /* 0x000fd0000000002c */
[----:B------:R-:W-:-:S08]  /*0ec0*/  DFMA R34, -R40, R42, 1 ;  /* 0x3ff000002822742b */ /* 0x000fd0000000012a */
[----:B------:R-:W-:Y:S01]  /*0ed0*/  DFMA R42, R42, R34, R42 ;  /* 0x000000222a2a722b */ /* 0x000fe2000000002a */
[----:B0-----:R-:W-:Y:S10]  /*0ee0*/  @P0 BRA `(.L_x_5) ;  /* 0x0000000000100947 */ /* 0x001ff40003800000 */
[----:B------:R-:W-:Y:S02]  /*0ef0*/  LOP3.LUT R4, R41, 0x7fffffff, RZ, 0xc0, !PT ;  /* 0x7fffffff29047812 */ /* 0x000fe400078ec0ff */
[----:B------:R-:W-:Y:S02]  /*0f00*/  MOV R0, 0xf30 ;  /* 0x00000f3000007802 */ /* 0x000fe40000000f00 */
[----:B------:R-:W-:-:S07]  /*0f10*/  IADD3 R4, PT, PT, R4, -0x100000, RZ ;  /* 0xfff0000004047810 */ /* 0x000fce0007ffe0ff */
[----:B-----5:R-:W-:Y:S05]  /*0f20*/  CALL.REL.NOINC `($__internal_0_$__cuda_sm20_dblrcp_rn_slowpath_v3) ;  /* 0x0000005c00747944 */ /* 0x020fea0003c00000 */
.L_x_5:
[----:B------:R-:W2:Y:S01]  /*0f30*/  LDG.E.64 R34, desc[UR16][R12.64] ;  /* 0x000000100c227981 */ /* 0x000ea2000c1e1b00 */
[----:B-----5:R-:W-:Y:S02]  /*0f40*/  IMAD.SHL.U32 R0, R23, 0x8, RZ ;  /* 0x0000000817007824 */ /* 0x020fe400078e00ff */
[----:B------:R-:W0:Y:S02]  /*0f50*/  I2F.F64 R22, R22 ;  /* 0x0000001600167312 */ /* 0x000e240000201c00 */
        /* <DEDUP_REMOVED lines=24> */
[----:B------:R-:W-:-:S04]  /*10e0*/  IADD3 R6, P1, PT, R6, 0x10, RZ ;  /* 0x0000001006067810 */ /* 0x000fc80007f3e0ff */
[----:B------:R-:W-:Y:S01]  /*10f0*/  ISETP.NE.AND P0, PT, R5, RZ, PT ;  /* 0x000000ff0500720c */ /* 0x000fe20003f05270 */
[----:B------:R-:W-:Y:S01]  /*1100*/  IMAD.X R3, RZ, RZ, R3, P1 ;  /* 0x000000ffff037224 */ /* 0x000fe200008e0603 */
[----:B--2---:R-:W-:-:S07]  /*1110*/  DFMA R28, R26, R24, R28 ;  /* 0x000000181a1c722b */ /* 0x004fce000000001c */
[----:B------:R0:W-:Y:S04]  /*1120*/  STG.E.64 desc[UR16][R32.64+0x8], R28 ;  /* 0x0000081c20007986 */ /* 0x0001e8000c101b10 */
[----:B------:R-:W-:Y:S05]  /*1130*/  @P0 BRA `(.L_x_6) ;  /* 0xfffffff400940947 */ /* 0x000fea000383ffff */
.L_x_1:
[----:B------:R-:W-:Y:S05]  /*1140*/  BRA.U UP1, `(.L_x_7) ;  /* 0xffffffed01e87547 */ /* 0x000fea000b83ffff */
[----:B------:R-:W2:Y:S01]  /*1150*/  LDCU UR23, c[0x0][0x380] ;  /* 0x00007000ff1777ac */ /* 0x000ea20008000800 */
[----:B------:R-:W-:Y:S01]  /*1160*/  MOV R0, RZ ;  /* 0x000000ff00007202 */ /* 0x000fe20000000f00 */
[----:B--2---:R-:W-:Y:S02]  /*1170*/  UISETP.GE.U32.AND UP0, UPT, UR23, 0x4, UPT ;  /* 0x000000041700788c */ /* 0x004fe4000bf06070 */
[----:B------:R-:W-:-:S07]  /*1180*/  ULOP3.LUT UR32, UR23, 0x3, URZ, 0xc0, !UPT ;  /* 0x0000000317207892 */ /* 0x000fce000f8ec0ff */
[----:B------:R-:W-:Y:S05]  /*1190*/  BRA.U !UP0, `(.L_x_8) ;  /* 0x0000001508c87547 */ /* 0x000fea000b800000 */
[----:B------:R-:W2:Y:S01]  /*11a0*/  LDCU.128 UR12, c[0x0][0x3f0] ;  /* 0x00007e00ff0c77ac */ /* 0x000ea20008000c00 */
[----:B------:R-:W3:Y:S01]  /*11b0*/  LDCU.128 UR28, c[0x0][0x420] ;  /* 0x00008400ff1c77ac */ /* 0x000ee20008000c00 */
[----:B------:R-:W4:Y:S01]  /*11c0*/  LDCU.64 UR24, c[0x0][0x3a8] ;  /* 0x00007500ff1877ac */ /* 0x000f220008000a00 */
[----:B------:R-:W5:Y:S01]  /*11d0*/  LDCU.64 UR20, c[0x0][0x400] ;  /* 0x00008000ff1477ac */ /* 0x000f620008000a00 */
[----:B------:R-:W5:Y:S01]  /*11e0*/  LDCU.64 UR26, c[0x0][0x418] ;  /* 0x00008300ff1a77ac */ /* 0x000f620008000a00 */
[----:B------:R-:W-:Y:S01]  /*11f0*/  UMOV UR10, 0x10 ;  /* 0x00000010000a7882 */ /* 0x000fe20000000000 */
[----:B------:R-:W-:Y:S02]  /*1200*/  UMOV UR11, 0x0 ;  /* 0x00000000000b7882 */ /* 0x000fe40000000000 */
[----:B--2---:R-:W-:Y:S02]  /*1210*/  UIMAD.WIDE.U32 UR8, UR14, 0x1, UR10 ;  /* 0x000000010e0878a5 */ /* 0x004fe4000f8e000a */
[----:B------:R-:W-:-:S02]  /*1220*/  UIMAD.WIDE.U32 UR6, UR12, 0x1, UR10 ;  /* 0x000000010c0678a5 */ /* 0x000fc4000f8e000a */
[----:B------:R-:W-:Y:S02]  /*1230*/  UIADD3 UR14, UPT, UPT, UR9, UR15, URZ ;  /* 0x0000000f090e7290 */ /* 0x000fe4000fffe0ff */
[----:B---3--:R-:W-:Y:S01]  /*1240*/  UIADD3 UR15, UP0, UPT, UR28, 0x10, URZ ;  /* 0x000000101c0f7890 */ /* 0x008fe2000ff1e0ff */
[----:B01----:R-:W-:Y:S01]  /*1250*/  IMAD.U32 R11, RZ, RZ, UR9 ;  /* 0x00000009ff0b7e24 */ /* 0x003fe2000f8e00ff */
[----:B----4-:R-:W-:Y:S01]  /*1260*/  UIMAD.WIDE.U32 UR4, UR24, 0x1, UR10 ;  /* 0x00000001180478a5 */ /* 0x010fe2000f8e000a */
[----:B------:R-:W-:Y:S01]  /*1270*/  IMAD.U32 R17, RZ, RZ, UR7 ;  /* 0x00000007ff117e24 */ /* 0x000fe2000f8e00ff */
[----:B------:R-:W-:Y:S01]  /*1280*/  UIADD3.X UR18, UPT, UPT, URZ, UR29, URZ, UP0, !UPT ;  /* 0x0000001dff127290 */ /* 0x000fe200087fe4ff */
[----:B------:R-:W-:Y:S01]  /*1290*/  IMAD.U32 R11, RZ, RZ, UR14 ;  /* 0x0000000eff0b7e24 */ /* 0x000fe2000f8e00ff */
[----:B-----5:R-:W-:Y:S01]  /*12a0*/  UIMAD.WIDE.U32 UR10, UR20, 0x1, UR10 ;  /* 0x00000001140a78a5 */ /* 0x020fe2000f8e000a */
[----:B------:R-:W-:Y:S01]  /*12b0*/  MOV R12, UR15 ;  /* 0x0000000f000c7c02 */ /* 0x000fe20008000f00 */
[----:B------:R-:W-:Y:S01]  /*12c0*/  UIADD3 UR12, UP1, UPT, UR30, 0x10, URZ ;  /* 0x000000101e0c7890 */ /* 0x000fe2000ff3e0ff */
[----:B------:R-:W-:Y:S01]  /*12d0*/  IMAD.U32 R3, RZ, RZ, UR5 ;  /* 0x00000005ff037e24 */ /* 0x000fe2000f8e00ff */
[----:B------:R-:W-:Y:S01]  /*12e0*/  UIADD3 UR20, UP0, UPT, UR26, 0x10, URZ ;  /* 0x000000101a147890 */ /* 0x000fe2000ff1e0ff */
[----:B------:R-:W-:Y:S01]  /*12f0*/  IMAD.U32 R2, RZ, RZ, UR4 ;  /* 0x00000004ff027e24 */ /* 0x000fe2000f8e00ff */
[----:B------:R-:W-:Y:S01]  /*1300*/  UIADD3 UR22, UPT, UPT, UR5, UR25, URZ ;  /* 0x0000001905167290 */ /* 0x000fe2000fffe0ff */
[----:B------:R-:W-:Y:S01]  /*1310*/  IMAD.U32 R3, RZ, RZ, UR11 ;  /* 0x0000000bff037e24 */ /* 0x000fe2000f8e00ff */
[----:B------:R-:W-:Y:S01]  /*1320*/  UIADD3 UR19, UPT, UPT, UR7, UR13, URZ ;  /* 0x0000000d07137290 */ /* 0x000fe2000fffe0ff */
[----:B------:R-:W-:Y:S01]  /*1330*/  IMAD.MOV.U32 R20, RZ, RZ, R2 ;  /* 0x000000ffff147224 */ /* 0x000fe200078e0002 */
[----:B------:R-:W-:Y:S01]  /*1340*/  UIADD3 UR5, UPT, UPT, UR11, UR21, URZ ;  /* 0x000000150b057290 */ /* 0x000fe2000fffe0ff */
[----:B------:R-:W-:Y:S01]  /*1350*/  IMAD.U32 R2, RZ, RZ, UR10 ;  /* 0x0000000aff027e24 */ /* 0x000fe2000f8e00ff */
[----:B------:R-:W-:Y:S01]  /*1360*/  UIADD3.X UR13, UPT, UPT, URZ, UR31, URZ, UP1, !UPT ;  /* 0x0000001fff0d7290 */ /* 0x000fe20008ffe4ff */
[----:B------:R-:W-:Y:S01]  /*1370*/  IMAD.U32 R18, RZ, RZ, UR20 ;  /* 0x00000014ff127e24 */ /* 0x000fe2000f8e00ff */
[----:B------:R-:W-:Y:S01]  /*1380*/  UIADD3.X UR21, UPT, UPT, URZ, UR27, URZ, UP0, !UPT ;  /* 0x0000001bff157290 */ /* 0x000fe200087fe4ff */
[----:B------:R-:W-:Y:S01]  /*1390*/  IMAD.U32 R8, RZ, RZ, UR12 ;  /* 0x0000000cff087e24 */ /* 0x000fe2000f8e00ff */
[----:B------:R-:W-:Y:S01]  /*13a0*/  ULOP3.LUT UR4, UR23, 0x7ffffffc, URZ, 0xc0, !UPT ;  /* 0x7ffffffc17047892 */ /* 0x000fe2000f8ec0ff */
[----:B------:R-:W-:Y:S01]  /*13b0*/  IMAD.U32 R21, RZ, RZ, UR22 ;  /* 0x00000016ff157e24 */ /* 0x000fe2000f8e00ff */
[----:B------:R-:W-:Y:S01]  /*13c0*/  MOV R17, UR19 ;  /* 0x0000001300117c02 */ /* 0x000fe20008000f00 */
[----:B------:R-:W-:Y:S01]  /*13d0*/  IMAD.U32 R15, RZ, RZ, UR5 ;  /* 0x00000005ff0f7e24 */ /* 0x000fe2000f8e00ff */
[----:B------:R-:W-:Y:S01]  /*13e0*/  MOV R9, UR13 ;  /* 0x0000000d00097c02 */ /* 0x000fe20008000f00 */
[----:B------:R-:W-:Y:S01]  /*13f0*/  IMAD.U32 R19, RZ, RZ, UR21 ;  /* 0x00000015ff137e24 */ /* 0x000fe2000f8e00ff */
[----:B------:R-:W-:Y:S01]  /*1400*/  MOV R16, UR6 ;  /* 0x0000000600107c02 */ /* 0x000fe20008000f00 */
[----:B------:R-:W-:Y:S01]  /*1410*/  IMAD.U32 R0, RZ, RZ, UR4 ;  /* 0x00000004ff007e24 */ /* 0x000fe2000f8e00ff */
[----:B------:R-:W-:Y:S01]  /*1420*/  MOV R10, UR8 ;  /* 0x00000008000a7c02 */ /* 0x000fe20008000f00 */
[----:B------:R-:W-:Y:S01]  /*1430*/  IMAD.U32 R13, RZ, RZ, UR18 ;  /* 0x00000012ff0d7e24 */ /* 0x000fe2000f8e00ff */
[----:B------:R-:W0:Y:S01]  /*1440*/  LDCU.64 UR8, c[0x0][0x388] ;  /* 0x00007100ff0877ac */ /* 0x000e220008000a00 */
[----:B------:R-:W-:-:S12]  /*1450*/  UIADD3 UR6, UPT, UPT, -UR4, URZ, URZ ;  /* 0x000000ff04067290 */ /* 0x000fd8000fffe1ff */
.L_x_21:
[----:B------:R-:W2:Y:S04]  /*1460*/  LDG.E.64 R4, desc[UR16][R20.64+-0x10] ;  /* 0xfffff01014047981 */ /* 0x000ea8000c1e1b00 */
[----:B------:R-:W0:Y:S01]  /*1470*/  LDG.E.64 R26, desc[UR16][R18.64+-0x10] ;  /* 0xfffff010121a7981 */ /* 0x000e22000c1e1b00 */
[----:B------:R-:W-:Y:S01]  /*1480*/  IMAD.MOV.U32 R30, RZ, RZ, 0x3ff00000 ;  /* 0x3ff00000ff1e7424 */ /* 0x000fe200078e00ff */
[----:B------:R-:W-:Y:S01]  /*1490*/  MOV R14, R2 ;  /* 0x00000002000e7202 */ /* 0x000fe20000000f00 */
[----:B--2---:R-:W-:Y:S01]  /*14a0*/  DSETP.NEU.AND P0, PT, R4, RZ, PT ;  /* 0x000000ff0400722a */ /* 0x004fe20003f0d000 */
[----:B------:R-:W-:Y:S01]  /*14b0*/  IMAD.MOV.U32 R4, RZ, RZ, 0x1 ;  /* 0x00000001ff047424 */ /* 0x000fe200078e00ff */
[----:B0-----:R-:W-:-:S04]  /*14c0*/  DMUL R26, R26, UR8 ;  /* 0x000000081a1a7c28 */ /* 0x001fc80008000000 */
[----:B------:R-:W-:Y:S01]  /*14d0*/  FSEL R31, R30, 2.5625, !P0 ;  /* 0x402400001e1f7808 */ /* 0x000fe20004000000 */
[----:B------:R-:W-:-:S03]  /*14e0*/  IMAD.MOV.U32 R30, RZ, RZ, RZ ;  /* 0x000000ffff1e7224 */ /* 0x000fc600078e00ff */
[----:B------:R-:W0:Y:S02]  /*14f0*/  MUFU.RCP64H R5, R31 ;  /* 0x0000001f00057308 */ /* 0x000e240000001800 */
[----:B------:R-:W-:Y:S01]  /*1500*/  FSETP.GEU.AND P1, PT, |R27|, 6.5827683646048100446e-37, PT ;  /* 0x036000001b00780b */ /* 0x000fe20003f2e200 */
[----:B0-----:R-:W-:-:S08]  /*1510*/  DFMA R6, -R30, R4, 1 ;  /* 0x3ff000001e06742b */ /* 0x001fd00000000104 */
[----:B------:R-:W-:-:S08]  /*1520*/  DFMA R6, R6, R6, R6 ;  /* 0x000000060606722b */ /* 0x000fd00000000006 */
[----:B------:R-:W-:-:S08]  /*1530*/  DFMA R6, R4, R6, R4 ;  /* 0x000000060406722b */ /* 0x000fd00000000004 */
[----:B------:R-:W-:-:S08]  /*1540*/  DFMA R4, -R30, R6, 1 ;  /* 0x3ff000001e04742b */ /* 0x000fd00000000106 */
[----:B------:R-:W-:-:S08]  /*1550*/  DFMA R4, R6, R4, R6 ;  /* 0x000000040604722b */ /* 0x000fd00000000006 */
[----:B------:R-:W-:-:S08]  /*1560*/  DMUL R6, R26, R4 ;  /* 0x000000041a067228 */ /* 0x000fd00000000000 */
[----:B------:R-:W-:-:S08]  /*1570*/  DFMA R22, -R30, R6, R26 ;  /* 0x000000061e16722b */ /* 0x000fd0000000011a */
[----:B------:R-:W-:-:S10]  /*1580*/  DFMA R4, R4, R22, R6 ;  /* 0x000000160404722b */ /* 0x000fd40000000006 */
[----:B------:R-:W-:-:S05]  /*1590*/  FFMA R3, RZ, R31, R5 ;  /* 0x0000001fff037223 */ /* 0x000fca0000000005 */
[----:B------:R-:W-:-:S13]  /*15a0*/  FSETP.GT.AND P0, PT, |R3|, 1.469367938527859385e-39, PT ;  /* 0x001000000300780b */ /* 0x000fda0003f04200 */
[----:B------:R-:W-:Y:S05]  /*15b0*/  @P0 BRA P1, `(.L_x_9) ;  /* 0x0000000000140947 */ /* 0x000fea0000800000 */
[----:B------:R-:W-:Y:S01]  /*15c0*/  IMAD.MOV.U32 R24, RZ, RZ, RZ ;  /* 0x000000ffff187224 */ /* 0x000fe200078e00ff */
[----:B------:R-:W-:Y:S01]  /*15d0*/  MOV R2, 0x1600 ;  /* 0x0000160000027802 */ /* 0x000fe20000000f00 */
[----:B------:R-:W-:-:S07]  /*15e0*/  IMAD.MOV.U32 R25, RZ, RZ, R31 ;  /* 0x000000ffff197224 */ /* 0x000fce00078e001f */
[----:B------:R-:W-:Y:S05]  /*15f0*/  CALL.REL.NOINC `($__internal_1_$__cuda_sm20_div_rn_f64_full) ;  /* 0x00000058005c7944 */ /* 0x000fea0003c00000 */
[----:B------:R-:W-:-:S07]  /*1600*/  IMAD.MOV.U32 R5, RZ, RZ, R3 ;  /* 0x000000ffff057224 */ /* 0x000fce00078e0003 */
.L_x_9:
[----:B------:R-:W2:Y:S01]  /*1610*/  LDG.E.64 R2, desc[UR16][R16.64+-0x10] ;  /* 0xfffff01010027981 */ /* 0x000ea2000c1e1b00 */
[----:B------:R-:W0:Y:S01]  /*1620*/  MUFU.RCP64H R7, R31 ;  /* 0x0000001f00077308 */ /* 0x000e220000001800 */
[----:B------:R-:W-:-:S06]  /*1630*/  MOV R6, 0x1 ;  /* 0x0000000100067802 */ /* 0x000fcc0000000f00 */
[----:B0-----:R-:W-:Y:S02]  /*1640*/  DFMA R22, -R30, R6, 1 ;  /* 0x3ff000001e16742b */ /* 0x001fe40000000106 */
[----:B--2---:R-:W-:-:S07]  /*1650*/  DADD R2, R2, R4 ;  /* 0x0000000002027229 */ /* 0x004fce0000000004 */
[----:B------:R0:W-:Y:S04]  /*1660*/  STG.E.64 desc[UR16][R16.64+-0x10], R2 ;  /* 0xfffff00210007986 */ /* 0x0001e8000c101b10 */
[----:B------:R-:W2:Y:S01]  /*1670*/  LDG.E.64 R4, desc[UR16][R12.64+-0x10] ;  /* 0xfffff0100c047981 */ /* 0x000ea2000c1e1b00 */
[----:B------:R-:W-:-:S08]  /*1680*/  DFMA R22, R22, R22, R22 ;  /* 0x000000161616722b */ /* 0x000fd00000000016 */
[----:B------:R-:W-:-:S08]  /*1690*/  DFMA R22, R6, R22, R6 ;  /* 0x000000160616722b */ /* 0x000fd00000000006 */
[----:B------:R-:W-:-:S08]  /*16a0*/  DFMA R6, -R30, R22, 1 ;  /* 0x3ff000001e06742b */ /* 0x000fd00000000116 */
[----:B------:R-:W-:Y:S02]  /*16b0*/  DFMA R6, R22, R6, R22 ;  /* 0x000000061606722b */ /* 0x000fe40000000016 */
[----:B--2---:R-:W-:-:S08]  /*16c0*/  DMUL R26, R4, UR8 ;  /* 0x00000008041a7c28 */ /* 0x004fd00008000000 */
[----:B------:R-:W-:Y:S02]  /*16d0*/  DMUL R4, R6, R26 ;  /* 0x0000001a06047228 */ /* 0x000fe40000000000 */
[----:B------:R-:W-:-:S06]  /*16e0*/  FSETP.GEU.AND P1, PT, |R27|, 6.5827683646048100446e-37, PT ;  /* 0x036000001b00780b */ /* 0x000fcc0003f2e200 */
[----:B0-----:R-:W-:-:S08]  /*16f0*/  DFMA R2, -R30, R4, R26 ;  /* 0x000000041e02722b */ /* 0x001fd0000000011a */
        /* <DEDUP_REMOVED lines=9> */
.L_x_10:
        /* <DEDUP_REMOVED lines=19> */
[----:B------:R-:W-:Y:S01]  /*18c0*/  IMAD.MOV.U32 R25, RZ, RZ, R31 ;  /* 0x000000ffff197224 */ /* 0x000fe200078e001f */
[----:B------:R-:W-:Y:S01]  /*18d0*/  MOV R2, 0x1900 ;  /* 0x0000190000027802 */ /* 0x000fe20000000f00 */
[----:B------:R-:W-:-:S07]  /*18e0*/  IMAD.MOV.U32 R24, RZ, RZ, RZ ;  /* 0x000000ffff187224 */ /* 0x000fce00078e00ff */
[----:B------:R-:W-:Y:S05]  /*18f0*/  CALL.REL.NOINC `($__internal_1_$__cuda_sm20_div_rn_f64_full) ;  /* 0x00000054009c7944 */ /* 0x000fea0003c00000 */
[----:B------:R-:W-:-:S07]  /*1900*/  IMAD.MOV.U32 R5, RZ, RZ, R3 ;  /* 0x000000ffff057224 */ /* 0x000fce00078e0003 */
.L_x_11:
[----:B------:R-:W2:Y:S02]  /*1910*/  LDG.E.64 R2, desc[UR16][R14.64+-0x10] ;  /* 0xfffff0100e027981 */ /* 0x000ea4000c1e1b00 */
[----:B--2---:R-:W-:-:S07]  /*1920*/  DADD R2, R2, R4 ;  /* 0x0000000002027229 */ /* 0x004fce0000000004 */
[----:B------:R0:W-:Y:S04]  /*1930*/  STG.E.64 desc[UR16][R14.64+-0x10], R2 ;  /* 0xfffff0020e007986 */ /* 0x0001e8000c101b10 */
[----:B------:R-:W2:Y:S04]  /*1940*/  LDG.E.64 R4, desc[UR16][R20.64+-0x8] ;  /* 0xfffff81014047981 */ /* 0x000ea8000c1e1b00 */
[----:B------:R-:W3:Y:S01]  /*1950*/  LDG.E.64 R6, desc[UR16][R18.64+-0x8] ;  /* 0xfffff81012067981 */ /* 0x000ee2000c1e1b00 */
[----:B------:R-:W-:Y:S01]  /*1960*/  MOV R30, 0x3ff00000 ;  /* 0x3ff00000001e7802 */ /* 0x000fe20000000f00 */
[----:B--2---:R-:W-:Y:S01]  /*1970*/  DSETP.NEU.AND P0, PT, R4, RZ, PT ;  /* 0x000000ff0400722a */ /* 0x004fe20003f0d000 */
[----:B------:R-:W-:Y:S01]  /*1980*/  IMAD.MOV.U32 R4, RZ, RZ, 0x1 ;  /* 0x00000001ff047424 */ /* 0x000fe200078e00ff */
[----:B---3--:R-:W-:-:S04]  /*1990*/  DMUL R26, R6, UR8 ;  /* 0x00000008061a7c28 */ /* 0x008fc80008000000 */
[----:B------:R-:W-:Y:S01]  /*19a0*/  FSEL R31, R30, 2.5625, !P0 ;  /* 0x402400001e1f7808 */ /* 0x000fe20004000000 */
[----:B------:R-:W-:-:S03]  /*19b0*/  IMAD.MOV.U32 R30, RZ, RZ, RZ ;  /* 0x000000ffff1e7224 */ /* 0x000fc600078e00ff */
[----:B------:R-:W1:Y:S02]  /*19c0*/  MUFU.RCP64H R5, R31 ;  /* 0x0000001f00057308 */ /* 0x000e640000001800 */
[----:B------:R-:W-:Y:S01]  /*19d0*/  FSETP.GEU.AND P1, PT, |R27|, 6.5827683646048100446e-37, PT ;  /* 0x036000001b00780b */ /* 0x000fe20003f2e200 */
[----:B-1----:R-:W-:-:S08]  /*19e0*/  DFMA R22, -R30, R4, 1 ;  /* 0x3ff000001e16742b */ /* 0x002fd00000000104 */
[----:B------:R-:W-:-:S08]  /*19f0*/  DFMA R22, R22, R22, R22 ;  /* 0x000000161616722b */ /* 0x000fd00000000016 */
[----:B------:R-:W-:-:S08]  /*1a00*/  DFMA R22, R4, R22, R4 ;  /* 0x000000160416722b */ /* 0x000fd00000000004 */
[----:B0-----:R-:W-:-:S08]  /*1a10*/  DFMA R2, -R30, R22, 1 ;  /* 0x3ff000001e02742b */ /* 0x001fd00000000116 */
        /* <DEDUP_REMOVED lines=8> */
[----:B------:R-:W-:Y:S02]  /*1aa0*/  MOV R25, R31 ;  /* 0x0000001f00197202 */ /* 0x000fe40000000f00 */
[----:B------:R-:W-:-:S07]  /*1ab0*/  MOV R2, 0x1ad0 ;  /* 0x00001ad000027802 */ /* 0x000fce0000000f00 */
[----:B------:R-:W-:Y:S05]  /*1ac0*/  CALL.REL.NOINC `($__internal_1_$__cuda_sm20_div_rn_f64_full) ;  /* 0x0000005400287944 */ /* 0x000fea0003c00000 */
[----:B------:R-:W-:-:S07]  /*1ad0*/  IMAD.MOV.U32 R5, RZ, RZ, R3 ;  /* 0x000000ffff057224 */ /* 0x000fce00078e0003 */
.L_x_12:
[----:B------:R-:W2:Y:S01]  /*1ae0*/  LDG.E.64 R2, desc[UR16][R16.64+-0x8] ;  /* 0xfffff81010027981 */ /* 0x000ea2000c1e1b00 */
[----:B------:R-:W0:Y:S01]  /*1af0*/  MUFU.RCP64H R7, R31 ;  /* 0x0000001f00077308 */ /* 0x000e220000001800 */
[----:B------:R-:W-:-:S06]  /*1b00*/  IMAD.MOV.U32 R6, RZ, RZ, 0x1 ;  /* 0x00000001ff067424 */ /* 0x000fcc00078e00ff */
        /* <DEDUP_REMOVED lines=21> */
.L_x_13:
        /* <DEDUP_REMOVED lines=20> */
[----:B------:R-:W-:Y:S02]  /*1da0*/  MOV R24, RZ ;  /* 0x000000ff00187202 */ /* 0x000fe40000000f00 */
[----:B------:R-:W-:-:S07]  /*1db0*/  MOV R2, 0x1dd0 ;  /* 0x00001dd000027802 */ /* 0x000fce0000000f00 */
[----:B------:R-:W-:Y:S05]  /*1dc0*/  CALL.REL.NOINC `($__internal_1_$__cuda_sm20_div_rn_f64_full) ;  /* 0x0000005000687944 */ /* 0x000fea0003c00000 */
[----:B------:R-:W-:-:S07]  /*1dd0*/  IMAD.MOV.U32 R5, RZ, RZ, R3 ;  /* 0x000000ffff057224 */ /* 0x000fce00078e0003 */
.L_x_14:
[----:B------:R-:W2:Y:S02]  /*1de0*/  LDG.E.64 R2, desc[UR16][R14.64+-0x8] ;  /* 0xfffff8100e027981 */ /* 0x000ea4000c1e1b00 */
[----:B--2---:R-:W-:-:S07]  /*1df0*/  DADD R2, R2, R4 ;  /* 0x0000000002027229 */ /* 0x004fce0000000004 */
[----:B------:R0:W-:Y:S04]  /*1e00*/  STG.E.64 desc[UR16][R14.64+-0x8], R2 ;  /* 0xfffff8020e007986 */ /* 0x0001e8000c101b10 */
[----:B------:R-:W2:Y:S04]  /*1e10*/  LDG.E.64 R4, desc[UR16][R20.64] ;  /* 0x0000001014047981 */ /* 0x000ea8000c1e1b00 */
[----:B------:R-:W3:Y:S01]  /*1e20*/  LDG.E.64 R6, desc[UR16][R18.64] ;  /* 0x0000001012067981 */ /* 0x000ee2000c1e1b00 */
[----:B------:R-:W-:Y:S01]  /*1e30*/  IMAD.MOV.U32 R30, RZ, RZ, 0x3ff00000 ;  /* 0x3ff00000ff1e7424 */ /* 0x000fe200078e00ff */
[----:B--2---:R-:W-:Y:S01]  /*1e40*/  DSETP.NEU.AND P0, PT, R4, RZ, PT ;  /* 0x000000ff0400722a */ /* 0x004fe20003f0d000 */
[----:B------:R-:W-:Y:S01]  /*1e50*/  MOV R4, 0x1 ;  /* 0x0000000100047802 */ /* 0x000fe20000000f00 */
        /* <DEDUP_REMOVED lines=21> */
.L_x_15:
        /* <DEDUP_REMOVED lines=24> */
.L_x_16:
        /* <DEDUP_REMOVED lines=24> */
.L_x_17:
        /* <DEDUP_REMOVED lines=29> */
.L_x_18:
        /* <DEDUP_REMOVED lines=24> */
.L_x_19:
        /* <DEDUP_REMOVED lines=24> */
.L_x_20:
[----:B------:R-:W2:Y:S01]  /*2780*/  LDG.E.64 R2, desc[UR16][R14.64+0x8] ;  /* 0x000008100e027981 */ /* 0x000ea2000c1e1b00 */
[----:B------:R-:W-:Y:S01]  /*2790*/  UIADD3 UR6, UPT, UPT, UR6, 0x4, URZ ;  /* 0x0000000406067890 */ /* 0x000fe2000fffe0ff */
[----:B------:R-:W-:Y:S02]  /*27a0*/  IADD3 R18, P1, PT, R18, 0x20, RZ ;  /* 0x0000002012127810 */ /* 0x000fe40007f3e0ff */
[----:B------:R-:W-:Y:S01]  /*27b0*/  IADD3 R20, P0, PT, R20, 0x20, RZ ;  /* 0x0000002014147810 */ /* 0x000fe20007f1e0ff */
[----:B------:R-:W-:Y:S01]  /*27c0*/  UISETP.NE.AND UP0, UPT, UR6, URZ, UPT ;  /* 0x000000ff0600728c */ /* 0x000fe2000bf05270 */
[----:B------:R-:W-:Y:S01]  /*27d0*/  IADD3 R12, P2, PT, R12, 0x20, RZ ;  /* 0x000000200c0c7810 */ /* 0x000fe20007f5e0ff */
[----:B------:R-:W-:Y:S01]  /*27e0*/  IMAD.X R19, RZ, RZ, R19, P1 ;  /* 0x000000ffff137224 */ /* 0x000fe200008e0613 */
[----:B------:R-:W-:Y:S01]  /*27f0*/  IADD3 R10, P3, PT, R10, 0x20, RZ ;  /* 0x000000200a0a7810 */ /* 0x000fe20007f7e0ff */
[----:B------:R-:W-:Y:S01]  /*2800*/  IMAD.X R21, RZ, RZ, R21, P0 ;  /* 0x000000ffff157224 */ /* 0x000fe200000e0615 */
[----:B------:R-:W-:Y:S01]  /*2810*/  IADD3 R16, P0, PT, R16, 0x20, RZ ;  /* 0x0000002010107810 */ /* 0x000fe20007f1e0ff */
[----:B------:R-:W-:Y:S01]  /*2820*/  IMAD.X R13, RZ, RZ, R13, P2 ;  /* 0x000000ffff0d7224 */ /* 0x000fe200010e060d */
[----:B------:R-:W-:Y:S01]  /*2830*/  IADD3 R8, P4, PT, R8, 0x20, RZ ;  /* 0x0000002008087810 */ /* 0x000fe20007f9e0ff */
[----:B------:R-:W-:Y:S01]  /*2840*/  IMAD.X R11, RZ, RZ, R11, P3 ;  /* 0x000000ffff0b7224 */ /* 0x000fe200018e060b */
[----:B------:R-:W-:-:S02]  /*2850*/  IADD3.X R17, PT, PT, RZ, R17, RZ, P0, !PT ;  /* 0x00000011ff117210 */ /* 0x000fc400007fe4ff */
[----:B------:R-:W-:Y:S01]  /*2860*/  IADD3.X R9, PT, PT, RZ, R9, RZ, P4, !PT ;  /* 0x00000009ff097210 */ /* 0x000fe200027fe4ff */
[----:B--2---:R-:W-:Y:S01]  /*2870*/  DADD R4, R2, R4 ;  /* 0x0000000002047229 */ /* 0x004fe20000000004 */
[----:B------:R-:W-:-:S06]  /*2880*/  IADD3 R2, P1, PT, R14, 0x20, RZ ;  /* 0x000000200e027810 */ /* 0x000fcc0007f3e0ff */
[----:B------:R0:W-:Y:S02]  /*2890*/  STG.E.64 desc[UR16][R14.64+0x8], R4 ;  /* 0x000008040e007986 */ /* 0x0001e4000c101b10 */
[----:B0-----:R-:W-:Y:S01]  /*28a0*/  IMAD.X R15, RZ, RZ, R15, P1 ;  /* 0x000000ffff0f7224 */ /* 0x001fe200008e060f */
[----:B------:R-:W-:Y:S06]  /*28b0*/  BRA.U UP0, `(.L_x_21) ;  /* 0xffffffe900e87547 */ /* 0x000fec000b83ffff */
.L_x_8:
[----:B------:R-:W-:-:S09]  /*28c0*/  UISETP.NE.AND UP0, UPT, UR32, URZ, UPT ;  /* 0x000000ff2000728c */ /* 0x000fd2000bf05270 */
[----:B------:R-:W-:Y:S05]  /*28d0*/  BRA.U !UP0, `(.L_x_22) ;  /* 0x00000011084c7547 */ /* 0x000fea000b800000 */
[----:B------:R-:W-:-:S09]  /*28e0*/  UISETP.NE.AND UP0, UPT, UR32, 0x1, UPT ;  /* 0x000000012000788c */ /* 0x000fd2000bf05270 */
[----:B------:R-:W-:Y:S05]  /*28f0*/  BRA.U !UP0, `(.L_x_23) ;  /* 0x0000000908bc7547 */ /* 0x000fea000b800000 */
[----:B------:R-:W2:Y:S08]  /*2900*/  LDC.64 R20, c[0x0][0x3a8] ;  /* 0x0000ea00ff147b82 */ /* 0x000eb00000000a00 */
[----:B------:R-:W3:Y:S01]  /*2910*/  LDC.64 R18, c[0x0][0x418] ;  /* 0x00010600ff127b82 */ /* 0x000ee20000000a00 */
[----:B------:R-:W-:Y:S01]  /*2920*/  IMAD.MOV.U32 R16, RZ, RZ, 0x3ff00000 ;  /* 0x3ff00000ff107424 */ /* 0x000fe200078e00ff */
[----:B------:R-:W4:Y:S01]  /*2930*/  LDCU.64 UR4, c[0x0][0x388] ;  /* 0x00007100ff0477ac */ /* 0x000f220008000a00 */
[----:B--2---:R-:W-:-:S05]  /*2940*/  IMAD.WIDE.U32 R20, R0, 0x8, R20 ;  /* 0x0000000800147825 */ /* 0x004fca00078e0014 */
[----:B01----:R-:W2:Y:S01]  /*2950*/  LDG.E.64 R4, desc[UR16][R20.64] ;  /* 0x0000001014047981 */ /* 0x003ea2000c1e1b00 */
[----:B---3--:R-:W-:-:S05]  /*2960*/  IMAD.WIDE.U32 R18, R0, 0x8, R18 ;  /* 0x0000000800127825 */ /* 0x008fca00078e0012 */
[----:B------:R-:W4:Y:S01]  /*2970*/  LDG.E.64 R2, desc[UR16][R18.64] ;  /* 0x0000001012027981 */ /* 0x000f22000c1e1b00 */
[----:B--2---:R-:W-:Y:S01]  /*2980*/  DSETP.NEU.AND P0, PT, R4, RZ, PT ;  /* 0x000000ff0400722a */ /* 0x004fe20003f0d000 */
[----:B------:R-:W-:-:S05]  /*2990*/  IMAD.MOV.U32 R4, RZ, RZ, 0x1 ;  /* 0x00000001ff047424 */ /* 0x000fca00078e00ff */
[----:B------:R-:W-:Y:S01]  /*29a0*/  FSEL R17, R16, 2.5625, !P0 ;  /* 0x4024000010117808 */ /* 0x000fe20004000000 */
[----:B------:R-:W-:Y:S01]  /*29b0*/  IMAD.MOV.U32 R16, RZ, RZ, RZ ;  /* 0x000000ffff107224 */ /* 0x000fe200078e00ff */
[----:B----4-:R-:W-:Y:S02]  /*29c0*/  DMUL R26, R2, UR4 ;  /* 0x00000004021a7c28 */ /* 0x010fe40008000000 */
[----:B------:R-:W0:Y:S08]  /*29d0*/  MUFU.RCP64H R5, R17 ;  /* 0x0000001100057308 */ /* 0x000e300000001800 */
        /* <DEDUP_REMOVED lines=12> */
[----:B------:R-:W-:Y:S01]  /*2aa0*/  MOV R24, RZ ;  /* 0x000000ff00187202 */ /* 0x000fe20000000f00 */
[----:B------:R-:W-:Y:S01]  /*2ab0*/  IMAD.MOV.U32 R25, RZ, RZ, R17 ;  /* 0x000000ffff197224 */ /* 0x000fe200078e0011 */
[----:B------:R-:W-:-:S07]  /*2ac0*/  MOV R2, 0x2ae0 ;  /* 0x00002ae000027802 */ /* 0x000fce0000000f00 */
[----:B------:R-:W-:Y:S05]  /*2ad0*/  CALL.REL.NOINC `($__internal_1_$__cuda_sm20_div_rn_f64_full) ;  /* 0x0000004400247944 */ /* 0x000fea0003c00000 */
[----:B------:R-:W-:-:S07]  /*2ae0*/  IMAD.MOV.U32 R5, RZ, RZ, R3 ;  /* 0x000000ffff057224 */ /* 0x000fce00078e0003 */
.L_x_24:
[----:B------:R-:W0:Y:S08]  /*2af0*/  LDC.64 R8, c[0x0][0x3f0] ;  /* 0x0000fc00ff087b82 */ /* 0x000e300000000a00 */
[----:B------:R-:W1:Y:S01]  /*2b00*/  LDC.64 R10, c[0x0][0x420] ;  /* 0x00010800ff0a7b82 */ /* 0x000e620000000a00 */
[----:B------:R-:W2:Y:S01]  /*2b10*/  MUFU.RCP64H R7, R17 ;  /* 0x0000001100077308 */ /* 0x000ea20000001800 */
[----:B------:R-:W-:Y:S01]  /*2b20*/  IMAD.MOV.U32 R6, RZ, RZ, 0x1 ;  /* 0x00000001ff067424 */ /* 0x000fe200078e00ff */
[----:B------:R-:W3:Y:S01]  /*2b30*/  LDCU.64 UR4, c[0x0][0x388] ;  /* 0x00007100ff0477ac */ /* 0x000ee20008000a00 */
[----:B0-----:R-:W-:-:S05]  /*2b40*/  IMAD.WIDE.U32 R8, R0, 0x8, R8 ;  /* 0x0000000800087825 */ /* 0x001fca00078e0008 */
[----:B------:R-:W4:Y:S01]  /*2b50*/  LDG.E.64 R2, desc[UR16][R8.64] ;  /* 0x0000001008027981 */ /* 0x000f22000c1e1b00 */
[----:B-1----:R-:W-:Y:S01]  /*2b60*/  IMAD.WIDE.U32 R10, R0, 0x8, R10 ;  /* 0x00000008000a7825 */ /* 0x002fe200078e000a */
[----:B--2---:R-:W-:-:S08]  /*2b70*/  DFMA R12, -R16, R6, 1 ;  /* 0x3ff00000100c742b */ /* 0x004fd00000000106 */
[----:B------:R-:W-:Y:S02]  /*2b80*/  DFMA R12, R12, R12, R12 ;  /* 0x0000000c0c0c722b */ /* 0x000fe4000000000c */
[----:B----4-:R-:W-:-:S07]  /*2b90*/  DADD R2, R2, R4 ;  /* 0x0000000002027229 */ /* 0x010fce0000000004 */
[----:B------:R0:W-:Y:S04]  /*2ba0*/  STG.E.64 desc[UR16][R8.64], R2 ;  /* 0x0000000208007986 */ /* 0x0001e8000c101b10 */
[----:B------:R-:W3:Y:S01]  /*2bb0*/  LDG.E.64 R4, desc[UR16][R10.64] ;  /* 0x000000100a047981 */ /* 0x000ee2000c1e1b00 */
[----:B------:R-:W-:-:S08]  /*2bc0*/  DFMA R12, R6, R12, R6 ;  /* 0x0000000c060c722b */ /* 0x000fd00000000006 */
[----:B------:R-:W-:-:S08]  /*2bd0*/  DFMA R6, -R16, R12, 1 ;  /* 0x3ff000001006742b */ /* 0x000fd0000000010c */
[----:B------:R-:W-:Y:S02]  /*2be0*/  DFMA R6, R12, R6, R12 ;  /* 0x000000060c06722b */ /* 0x000fe4000000000c */
[----:B---3--:R-:W-:-:S08]  /*2bf0*/  DMUL R26, R4, UR4 ;  /* 0x00000004041a7c28 */ /* 0x008fd00008000000 */
[----:B------:R-:W-:Y:S02]  /*2c00*/  DMUL R4, R6, R26 ;  /* 0x0000001a06047228 */ /* 0x000fe40000000000 */
[----:B------:R-:W-:-:S06]  /*2c10*/  FSETP.GEU.AND P1, PT, |R27|, 6.5827683646048100446e-37, PT ;  /* 0x036000001b00780b */ /* 0x000fcc0003f2e200 */
[----:B0-----:R-:W-:-:S08]  /*2c20*/  DFMA R2, -R16, R4, R26 ;  /* 0x000000041002722b */ /* 0x001fd0000000011a */
        /* <DEDUP_REMOVED lines=9> */
.L_x_25:
        /* <DEDUP_REMOVED lines=24> */
[----:B------:R-:W-:Y:S01]  /*2e40*/  MOV R25, R17 ;  /* 0x0000001100197202 */ /* 0x000fe20000000f00 */
[----:B------:R-:W-:Y:S01]  /*2e50*/  IMAD.MOV.U32 R24, RZ, RZ, RZ ;  /* 0x000000ffff187224 */ /* 0x000fe200078e00ff */
[----:B------:R-:W-:-:S07]  /*2e60*/  MOV R2, 0x2e80 ;  /* 0x00002e8000027802 */ /* 0x000fce0000000f00 */
[----:B------:R-:W-:Y:S05]  /*2e70*/  CALL.REL.NOINC `($__internal_1_$__cuda_sm20_div_rn_f64_full) ;  /* 0x00000040003c7944 */ /* 0x000fea0003c00000 */
[----:B------:R-:W-:-:S07]  /*2e80*/  IMAD.MOV.U32 R5, RZ, RZ, R3 ;  /* 0x000000ffff057224 */ /* 0x000fce00078e0003 */
.L_x_26:
[----:B------:R-:W0:Y:S01]  /*2e90*/  LDC.64 R16, c[0x0][0x400] ;  /* 0x00010000ff107b82 */ /* 0x000e220000000a00 */
[----:B------:R-:W-:Y:S01]  /*2ea0*/  IMAD.MOV.U32 R30, RZ, RZ, 0x3ff00000 ;  /* 0x3ff00000ff1e7424 */ /* 0x000fe200078e00ff */
[----:B------:R-:W1:Y:S01]  /*2eb0*/  LDCU.64 UR4, c[0x0][0x388] ;  /* 0x00007100ff0477ac */ /* 0x000e620008000a00 */
[----:B0-----:R-:W-:-:S05]  /*2ec0*/  IMAD.WIDE.U32 R16, R0, 0x8, R16 ;  /* 0x0000000800107825 */ /* 0x001fca00078e0010 */
[----:B------:R-:W2:Y:S02]  /*2ed0*/  LDG.E.64 R2, desc[UR16][R16.64] ;  /* 0x0000001010027981 */ /* 0x000ea4000c1e1b00 */
[----:B--2---:R-:W-:-:S07]  /*2ee0*/  DADD R2, R2, R4 ;  /* 0x0000000002027229 */ /* 0x004fce0000000004 */
[----:B------:R0:W-:Y:S04]  /*2ef0*/  STG.E.64 desc[UR16][R16.64], R2 ;  /* 0x0000000210007986 */ /* 0x0001e8000c101b10 */
[----:B------:R-:W2:Y:S04]  /*2f00*/  LDG.E.64 R20, desc[UR16][R20.64+0x8] ;  /* 0x0000081014147981 */ /* 0x000ea8000c1e1b00 */
[----:B------:R-:W1:Y:S01]  /*2f10*/  LDG.E.64 R18, desc[UR16][R18.64+0x8] ;  /* 0x0000081012127981 */ /* 0x000e62000c1e1b00 */
[----:B------:R-:W-:Y:S01]  /*2f20*/  IMAD.MOV.U32 R4, RZ, RZ, 0x1 ;  /* 0x00000001ff047424 */ /* 0x000fe200078e00ff */
[----:B--2---:R-:W-:-:S02]  /*2f30*/  DSETP.NEU.AND P0, PT, R20, RZ, PT ;  /* 0x000000ff1400722a */ /* 0x004fc40003f0d000 */
[----:B-1----:R-:W-:-:S04]  /*2f40*/  DMUL R26, R18, UR4 ;  /* 0x00000004121a7c28 */ /* 0x002fc80008000000 */
[----:B------:R-:W-:Y:S02]  /*2f50*/  FSEL R31, R30, 2.5625, !P0 ;  /* 0x402400001e1f7808 */ /* 0x000fe40004000000 */
[----:B------:R-:W-:Y:S02]  /*2f60*/  MOV R30, RZ ;  /* 0x000000ff001e7202 */ /* 0x000fe40000000f00 */
[----:B------:R-:W1:Y:S02]  /*2f70*/  MUFU.RCP64H R5, R31 ;  /* 0x0000001f00057308 */ /* 0x000e640000001800 */
[----:B------:R-:W-:Y:S02]  /*2f80*/  FSETP.GEU.AND P1, PT, |R27|, 6.5827683646048100446e-37, PT ;  /* 0x036000001b00780b */ /* 0x000fe40003f2e200 */
        /* <DEDUP_REMOVED lines=15> */
[----:B------:R-:W-:-:S07]  /*3080*/  MOV R5, R3 ;  /* 0x0000000300057202 */ /* 0x000fce0000000f00 */
.L_x_27:
[----:B------:R-:W2:Y:S01]  /*3090*/  LDG.E.64 R2, desc[UR16][R8.64+0x8] ;  /* 0x0000081008027981 */ /* 0x000ea2000c1e1b00 */
[----:B------:R-:W0:Y:S01]  /*30a0*/  LDCU.64 UR4, c[0x0][0x388] ;  /* 0x00007100ff0477ac */ /* 0x000e220008000a00 */
[----:B--2---:R-:W-:-:S07]  /*30b0*/  DADD R2, R2, R4 ;  /* 0x0000000002027229 */ /* 0x004fce0000000004 */
[----:B------:R1:W-:Y:S04]  /*30c0*/  STG.E.64 desc[UR16][R8.64+0x8], R2 ;  /* 0x0000080208007986 */ /* 0x0003e8000c101b10 */
[----:B------:R-:W0:Y:S01]  /*30d0*/  LDG.E.64 R10, desc[UR16][R10.64+0x8] ;  /* 0x000008100a0a7981 */ /* 0x000e22000c1e1b00 */
[----:B------:R-:W2:Y:S01]  /*30e0*/  MUFU.RCP64H R5, R31 ;  /* 0x0000001f00057308 */ /* 0x000ea20000001800 */
[----:B------:R-:W-:-:S06]  /*30f0*/  IMAD.MOV.U32 R4, RZ, RZ, 0x1 ;  /* 0x00000001ff047424 */ /* 0x000fcc00078e00ff */
[----:B--2---:R-:W-:-:S08]  /*3100*/  DFMA R6, -R30, R4, 1 ;  /* 0x3ff000001e06742b */ /* 0x004fd00000000104 */
[----:B------:R-:W-:-:S08]  /*3110*/  DFMA R6, R6, R6, R6 ;  /* 0x000000060606722b */ /* 0x000fd00000000006 */
[----:B------:R-:W-:-:S08]  /*3120*/  DFMA R6, R4, R6, R4 ;  /* 0x000000060406722b */ /* 0x000fd00000000004 */
[----:B------:R-:W-:-:S08]  /*3130*/  DFMA R4, -R30, R6, 1 ;  /* 0x3ff000001e04742b */ /* 0x000fd00000000106 */
[----:B------:R-:W-:Y:S02]  /*3140*/  DFMA R6, R6, R4, R6 ;  /* 0x000000040606722b */ /* 0x000fe40000000006 */
[----:B0-----:R-:W-:-:S08]  /*3150*/  DMUL R26, R10, UR4 ;  /* 0x000000040a1a7c28 */ /* 0x001fd00008000000 */
[----:B------:R-:W-:Y:S02]  /*3160*/  DMUL R4, R6, R26 ;  /* 0x0000001a06047228 */ /* 0x000fe40000000000 */
[----:B------:R-:W-:-:S06]  /*3170*/  FSETP.GEU.AND P1, PT, |R27|, 6.5827683646048100446e-37, PT ;  /* 0x036000001b00780b */ /* 0x000fcc0003f2e200 */
[----:B-1----:R-:W-:-:S08]  /*3180*/  DFMA R2, -R30, R4, R26 ;  /* 0x000000041e02722b */ /* 0x002fd0000000011a */
        /* <DEDUP_REMOVED lines=9> */
.L_x_28:
        /* <DEDUP_REMOVED lines=24> */
[----:B------:R-:W-:-:S07]  /*33a0*/  MOV R5, R3 ;  /* 0x0000000300057202 */ /* 0x000fce0000000f00 */
.L_x_29:
[----:B------:R-:W2:Y:S01]  /*33b0*/  LDG.E.64 R2, desc[UR16][R16.64+0x8] ;  /* 0x0000081010027981 */ /* 0x000ea2000c1e1b00 */
[----:B------:R-:W-:Y:S01]  /*33c0*/  VIADD R0, R0, 0x2 ;  /* 0x0000000200007836 */ /* 0x000fe20000000000 */
[----:B--2---:R-:W-:-:S07]  /*33d0*/  DADD R2, R2, R4 ;  /* 0x0000000002027229 */ /* 0x004fce0000000004 */
[----:B------:R2:W-:Y:S04]  /*33e0*/  STG.E.64 desc[UR16][R16.64+0x8], R2 ;  /* 0x0000080210007986 */ /* 0x0005e8000c101b10 */
.L_x_23:
[----:B------:R-:W3:Y:S02]  /*33f0*/  LDCU UR4, c[0x0][0x380] ;  /* 0x00007000ff0477ac */ /* 0x000ee40008000800 */
[----:B---3--:R-:W-:-:S04]  /*3400*/  ULOP3.LUT UR4, UR4, 0x1, URZ, 0xc0, !UPT ;  /* 0x0000000104047892 */ /* 0x008fc8000f8ec0ff */
[----:B------:R-:W-:-:S09]  /*3410*/  UISETP.NE.U32.AND UP0, UPT, UR4, 0x1, UPT ;  /* 0x000000010400788c */ /* 0x000fd2000bf05070 */
[----:B------:R-:W-:Y:S05]  /*3420*/  BRA.U UP0, `(.L_x_22) ;  /* 0x0000000500787547 */ /* 0x000fea000b800000 */
[----:B--2---:R-:W2:Y:S08]  /*3430*/  LDC.64 R2, c[0x0][0x3a8] ;  /* 0x0000ea00ff027b82 */ /* 0x004eb00000000a00 */
[----:B-1----:R-:W1:Y:S01]  /*3440*/  LDC.64 R4, c[0x0][0x418] ;  /* 0x00010600ff047b82 */ /* 0x002e620000000a00 */
[----:B0-----:R-:W-:Y:S01]  /*3450*/  IMAD.MOV.U32 R8, RZ, RZ, 0x3ff00000 ;  /* 0x3ff00000ff087424 */ /* 0x001fe200078e00ff */
[----:B------:R-:W-:Y:S01]  /*3460*/  MOV R6, 0x1 ;  /* 0x0000000100067802 */ /* 0x000fe20000000f00 */
[----:B------:R-:W0:Y:S01]  /*3470*/  LDCU.64 UR4, c[0x0][0x388] ;  /* 0x00007100ff0477ac */ /* 0x000e220008000a00 */
[----:B--2---:R-:W-:-:S06]  /*3480*/  IMAD.WIDE.U32 R2, R0, 0x8, R2 ;  /* 0x0000000800027825 */ /* 0x004fcc00078e0002 */
[----:B------:R-:W2:Y:S01]  /*3490*/  LDG.E.64 R2, desc[UR16][R2.64] ;  /* 0x0000001002027981 */ /* 0x000ea2000c1e1b00 */
[----:B-1----:R-:W-:-:S06]  /*34a0*/  IMAD.WIDE.U32 R4, R0, 0x8, R4 ;  /* 0x0000000800047825 */ /* 0x002fcc00078e0004 */
[----:B------:R-:W0:Y:S01]  /*34b0*/  LDG.E.64 R4, desc[UR16][R4.64] ;  /* 0x0000001004047981 */ /* 0x000e22000c1e1b00 */
[----:B--2---:R-:W-:-:S06]  /*34c0*/  DSETP.NEU.AND P0, PT, R2, RZ, PT ;  /* 0x000000ff0200722a */ /* 0x004fcc0003f0d000 */
[----:B------:R-:W-:Y:S01]  /*34d0*/  FSEL R9, R8, 2.5625, !P0 ;  /* 0x4024000008097808 */ /* 0x000fe20004000000 */
[----:B------:R-:W-:Y:S01]  /*34e0*/  IMAD.MOV.U32 R8, RZ, RZ, RZ ;  /* 0x000000ffff087224 */ /* 0x000fe200078e00ff */
[----:B0-----:R-:W-:Y:S02]  /*34f0*/  DMUL R26, R4, UR4 ;  /* 0x00000004041a7c28 */ /* 0x001fe40008000000 */
        /* <DEDUP_REMOVED lines=18> */
.L_x_30:
[----:B------:R-:W0:Y:S01]  /*3620*/  LDC.64 R2, c[0x0][0x3f0] ;  /* 0x0000fc00ff027b82 */ /* 0x000e220000000a00 */
[----:B------:R-:W1:Y:S07]  /*3630*/  LDCU.64 UR4, c[0x0][0x388] ;  /* 0x00007100ff0477ac */ /* 0x000e6e0008000a00 */
[----:B------:R-:W2:Y:S01]  /*3640*/  LDC.64 R10, c[0x0][0x420] ;  /* 0x00010800ff0a7b82 */ /* 0x000ea20000000a00 */
[----:B0-----:R-:W-:-:S05]  /*3650*/  IMAD.WIDE.U32 R2, R0, 0x8, R2 ;  /* 0x0000000800027825 */ /* 0x001fca00078e0002 */
[----:B------:R-:W3:Y:S02]  /*3660*/  LDG.E.64 R6, desc[UR16][R2.64] ;  /* 0x0000001002067981 */ /* 0x000ee4000c1e1b00 */
[----:B---3--:R-:W-:Y:S01]  /*3670*/  DADD R6, R6, R4 ;  /* 0x0000000006067229 */ /* 0x008fe20000000004 */
[----:B--2---:R-:W-:-:S06]  /*3680*/  IMAD.WIDE.U32 R4, R0, 0x8, R10 ;  /* 0x0000000800047825 */ /* 0x004fcc00078e000a */
[----:B------:R0:W-:Y:S04]  /*3690*/  STG.E.64 desc[UR16][R2.64], R6 ;  /* 0x0000000602007986 */ /* 0x0001e8000c101b10 */
[----:B------:R-:W1:Y:S01]  /*36a0*/  LDG.E.64 R4, desc[UR16][R4.64] ;  /* 0x0000001004047981 */ /* 0x000e62000c1e1b00 */
[----:B------:R-:W2:Y:S01]  /*36b0*/  MUFU.RCP64H R11, R9 ;  /* 0x00000009000b7308 */ /* 0x000ea20000001800 */
[----:B------:R-:W-:-:S06]  /*36c0*/  MOV R10, 0x1 ;  /* 0x00000001000a7802 */ /* 0x000fcc0000000f00 */
[----:B--2---:R-:W-:-:S08]  /*36d0*/  DFMA R12, -R8, R10, 1 ;  /* 0x3ff00000080c742b */ /* 0x004fd0000000010a */
[----:B------:R-:W-:-:S08]  /*36e0*/  DFMA R12, R12, R12, R12 ;  /* 0x0000000c0c0c722b */ /* 0x000fd0000000000c */
[----:B------:R-:W-:-:S08]  /*36f0*/  DFMA R12, R10, R12, R10 ;  /* 0x0000000c0a0c722b */ /* 0x000fd0000000000a */
[----:B------:R-:W-:-:S08]  /*3700*/  DFMA R10, -R8, R12, 1 ;  /* 0x3ff00000080a742b */ /* 0x000fd0000000010c */
[----:B------:R-:W-:Y:S02]  /*3710*/  DFMA R10, R12, R10, R12 ;  /* 0x0000000a0c0a722b */ /* 0x000fe4000000000c */
[----:B-1----:R-:W-:-:S08]  /*3720*/  DMUL R26, R4, UR4 ;  /* 0x00000004041a7c28 */ /* 0x002fd00008000000 */
[----:B0-----:R-:W-:Y:S02]  /*3730*/  DMUL R2, R10, R26 ;  /* 0x0000001a0a027228 */ /* 0x001fe40000000000 */
[----:B------:R-:W-:-:S06]  /*3740*/  FSETP.GEU.AND P1, PT, |R27|, 6.5827683646048100446e-37, PT ;  /* 0x036000001b00780b */ /* 0x000fcc0003f2e200 */
        /* <DEDUP_REMOVED lines=10> */
.L_x_31:
        /* <DEDUP_REMOVED lines=29> */
.L_x_32:
[----:B------:R-:W0:Y:S02]  /*39c0*/  LDC.64 R2, c[0x0][0x400] ;  /* 0x00010000ff027b82 */ /* 0x000e240000000a00 */
[----:B0-----:R-:W-:-:S05]  /*39d0*/  IMAD.WIDE.U32 R2, R0, 0x8, R2 ;  /* 0x0000000800027825 */ /* 0x001fca00078e0002 */
[----:B------:R-:W2:Y:S02]  /*39e0*/  LDG.E.64 R6, desc[UR16][R2.64] ;  /* 0x0000001002067981 */ /* 0x000ea4000c1e1b00 */
[----:B--2---:R-:W-:-:S07]  /*39f0*/  DADD R6, R6, R4 ;  /* 0x0000000006067229 */ /* 0x004fce0000000004 */
[----:B------:R3:W-:Y:S04]  /*3a00*/  STG.E.64 desc[UR16][R2.64], R6 ;  /* 0x0000000602007986 */ /* 0x0007e8000c101b10 */
.L_x_22:
[----:B--23--:R-:W2:Y:S01]  /*3a10*/  LDC R2, c[0x0][0x380] ;  /* 0x0000e000ff027b82 */ /* 0x00cea20000000800 */
[----:B------:R-:W-:Y:S02]  /*3a20*/  MOV R0, RZ ;  /* 0x000000ff00007202 */ /* 0x000fe40000000f00 */
[----:B01----:R-:W-:Y:S02]  /*3a30*/  CS2R R8, SRZ ;  /* 0x0000000000087805 */ /* 0x003fe4000001ff00 */
[C---:B--2---:R-:W-:Y:S02]  /*3a40*/  ISETP.GE.U32.AND P1, PT, R2.reuse, 0x8, PT ;  /* 0x000000080200780c */ /* 0x044fe40003f26070 */
[----:B------:R-:W-:-:S04]  /*3a50*/  LOP3.LUT R29, R2, 0x7, RZ, 0xc0, !PT ;  /* 0x00000007021d7812 */ /* 0x000fc800078ec0ff */
[----:B------:R-:W-:-:S07]  /*3a60*/  ISETP.NE.AND P0, PT, R29, RZ, PT ;  /* 0x000000ff1d00720c */ /* 0x000fce0003f05270 */
[----:B------:R-:W-:Y:S06]  /*3a70*/  @!P1 BRA `(.L_x_33) ;  /* 0x0000000800489947 */ /* 0x000fec0003800000 */
[----:B------:R-:W0:Y:S01]  /*3a80*/  LDCU.128 UR4, c[0x0][0x3f0] ;  /* 0x00007e00ff0477ac */ /* 0x000e220008000c00 */
[----:B------:R-:W-:Y:S02]  /*3a90*/  LOP3.LUT R0, R2, 0x7ffffff8, RZ, 0xc0, !PT ;  /* 0x7ffffff802007812 */ /* 0x000fe400078ec0ff */
[----:B------:R-:W-:Y:S01]  /*3aa0*/  CS2R R8, SRZ ;  /* 0x0000000000087805 */ /* 0x000fe2000001ff00 */
[----:B------:R-:W1:Y:S02]  /*3ab0*/  LDCU.128 UR20, c[0x0][0x400] ;  /* 0x00008000ff1477ac */ /* 0x000e640008000c00 */
[----:B------:R-:W-:Y:S01]  /*3ac0*/  IMAD.MOV R3, RZ, RZ, -R0 ;  /* 0x000000ffff037224 */ /* 0x000fe200078e0a00 */
[----:B------:R-:W2:Y:S01]  /*3ad0*/  LDCU.64 UR12, c[0x0][0x3a8] ;  /* 0x00007500ff0c77ac */ /* 0x000ea20008000a00 */
[----:B0-----:R-:W-:Y:S02]  /*3ae0*/  UIADD3 UR10, UP0, UPT, UR4, 0x20, URZ ;  /* 0x00000020040a7890 */ /* 0x001fe4000ff1e0ff */
[----:B------:R-:W-:-:S02]  /*3af0*/  UIADD3 UR8, UP1, UPT, UR6, 0x20, URZ ;  /* 0x0000002006087890 */ /* 0x000fc4000ff3e0ff */
[----:B------:R-:W-:Y:S02]  /*3b00*/  UIADD3.X UR11, UPT, UPT, URZ, UR5, URZ, UP0, !UPT ;  /* 0x00000005ff0b7290 */ /* 0x000fe400087fe4ff */
[----:B------:R-:W-:Y:S01]  /*3b10*/  UIADD3.X UR9, UPT, UPT, URZ, UR7, URZ, UP1, !UPT ;  /* 0x00000007ff097290 */ /* 0x000fe20008ffe4ff */
[----:B------:R-:W-:Y:S01]  /*3b20*/  IMAD.U32 R4, RZ, RZ, UR10 ;  /* 0x0000000aff047e24 */ /* 0x000fe2000f8e00ff */
[----:B-1----:R-:W-:Y:S01]  /*3b30*/  UIADD3 UR6, UP1, UPT, UR20, 0x20, URZ ;  /* 0x0000002014067890 */ /* 0x002fe2000ff3e0ff */
[----:B------:R-:W-:Y:S01]  /*3b40*/  MOV R10, UR8 ;  /* 0x00000008000a7c02 */ /* 0x000fe20008000f00 */
[----:B------:R-:W-:Y:S01]  /*3b50*/  UIADD3 UR4, UP2, UPT, UR22, 0x20, URZ ;  /* 0x0000002016047890 */ /* 0x000fe2000ff5e0ff */
[----:B------:R-:W-:Y:S01]  /*3b60*/  MOV R5, UR11 ;  /* 0x0000000b00057c02 */ /* 0x000fe20008000f00 */
[----:B--2---:R-:W-:Y:S01]  /*3b70*/  UIADD3 UR12, UP0, UPT, UR12, 0x20, URZ ;  /* 0x000000200c0c7890 */ /* 0x004fe2000ff1e0ff */
[----:B------:R-:W-:Y:S01]  /*3b80*/  IMAD.U32 R11, RZ, RZ, UR9 ;  /* 0x00000009ff0b7e24 */ /* 0x000fe2000f8e00ff */
[----:B------:R-:W-:Y:S01]  /*3b90*/  UIADD3.X UR7, UPT, UPT, URZ, UR21, URZ, UP1, !UPT ;  /* 0x00000015ff077290 */ /* 0x000fe20008ffe4ff */
[----:B------:R-:W-:Y:S01]  /*3ba0*/  IMAD.U32 R12, RZ, RZ, UR6 ;  /* 0x00000006ff0c7e24 */ /* 0x000fe2000f8e00ff */
[----:B------:R-:W-:Y:S01]  /*3bb0*/  UIADD3.X UR5, UPT, UPT, URZ, UR23, URZ, UP2, !UPT ;  /* 0x00000017ff057290 */ /* 0x000fe200097fe4ff */
[----:B------:R-:W-:Y:S01]  /*3bc0*/  IMAD.U32 R6, RZ, RZ, UR4 ;  /* 0x00000004ff067e24 */ /* 0x000fe2000f8e00ff */
[----:B------:R-:W-:Y:S01]  /*3bd0*/  UIADD3.X UR13, UPT, UPT, URZ, UR13, URZ, UP0, !UPT ;  /* 0x0000000dff0d7290 */ /* 0x000fe200087fe4ff */
[----:B------:R-:W-:-:S02]  /*3be0*/  IMAD.U32 R18, RZ, RZ, UR12 ;  /* 0x0000000cff127e24 */ /* 0x000fc4000f8e00ff */
[----:B------:R-:W-:Y:S02]  /*3bf0*/  IMAD.U32 R13, RZ, RZ, UR7 ;  /* 0x00000007ff0d7e24 */ /* 0x000fe4000f8e00ff */
[----:B------:R-:W-:Y:S02]  /*3c00*/  IMAD.U32 R7, RZ, RZ, UR5 ;  /* 0x00000005ff077e24 */ /* 0x000fe4000f8e00ff */
[----:B------:R-:W-:-:S07]  /*3c10*/  IMAD.U32 R19, RZ, RZ, UR13 ;  /* 0x0000000dff137e24 */ /* 0x000fce000f8e00ff */
.L_x_34:
[----:B-1----:R-:W2:Y:S04]  /*3c20*/  LDG.E.64 R20, desc[UR16][R10.64+-0x20] ;  /* 0xffffe0100a147981 */ /* 0x002ea8000c1e1b00 */
[----:B------:R-:W3:Y:S04]  /*3c30*/  LDG.E.64 R16, desc[UR16][R4.64+-0x20] ;  /* 0xffffe01004107981 */ /* 0x000ee8000c1e1b00 */
[----:B------:R-:W4:Y:S04]  /*3c40*/  LDG.E.64 R14, desc[UR16][R18.64+-0x20] ;  /* 0xffffe010120e7981 */ /* 0x000f28000c1e1b00 */
[----:B------:R-:W5:Y:S01]  /*3c50*/  LDG.E.64 R22, desc[UR16][R12.64+-0x20] ;  /* 0xffffe0100c167981 */ /* 0x000f62000c1e1b00 */
[----:B------:R-:W-:Y:S01]  /*3c60*/  MOV R28, 0x3fe00000 ;  /* 0x3fe00000001c7802 */ /* 0x000fe20000000f00 */
[----:B--2---:R-:W-:-:S08]  /*3c70*/  DMUL R20, R20, R20 ;  /* 0x0000001414147228 */ /* 0x004fd00000000000 */
[----:B---3--:R-:W-:Y:S02]  /*3c80*/  DFMA R20, R16, R16, R20 ;  /* 0x000000101014722b */ /* 0x008fe40000000014 */
[----:B----4-:R-:W-:Y:S01]  /*3c90*/  DSETP.NEU.AND P1, PT, R14, RZ, PT ;  /* 0x000000ff0e00722a */ /* 0x010fe20003f2d000 */
[----:B------:R-:W-:-:S05]  /*3ca0*/  IMAD.MOV.U32 R14, RZ, RZ, RZ ;  /* 0x000000ffff0e7224 */ /* 0x000fca00078e00ff */
[----:B-----5:R-:W-:Y:S01]  /*3cb0*/  DFMA R22, R22, R22, R20 ;  /* 0x000000161616722b */ /* 0x020fe20000000014 */
[----:B------:R-:W-:-:S07]  /*3cc0*/  FSEL R15, R28, 2.3125, !P1 ;  /* 0x401400001c0f7808 */ /* 0x000fce0004800000 */
[----:B------:R-:W-:Y:S01]  /*3cd0*/  DMUL R22, R22, R14 ;  /* 0x0000000e16167228 */ /* 0x000fe20000000000 */
[----:B------:R-:W-:Y:S02]  /*3ce0*/  IMAD.MOV.U32 R14, RZ, RZ, R6 ;  /* 0x000000ffff0e7224 */ /* 0x000fe400078e0006 */
[----:B------:R-:W-:-:S05]  /*3cf0*/  IMAD.MOV.U32 R15, RZ, RZ, R7 ;  /* 0x000000ffff0f7224 */ /* 0x000fca00078e0007 */
[----:B------:R-:W-:Y:S04]  /*3d00*/  STG.E.64 desc[UR16][R14.64+-0x20], R22 ;  /* 0xffffe0160e007986 */ /* 0x000fe8000c101b10 */
[----:B------:R-:W2:Y:S04]  /*3d10*/  LDG.E.64 R20, desc[UR16][R10.64+-0x18] ;  /* 0xffffe8100a147981 */ /* 0x000ea8000c1e1b00 */
[----:B------:R-:W3:Y:S04]  /*3d20*/  LDG.E.64 R16, desc[UR16][R4.64+-0x18] ;  /* 0xffffe81004107981 */ /* 0x000ee8000c1e1b00 */
[----:B------:R-:W4:Y:S04]  /*3d30*/  LDG.E.64 R6, desc[UR16][R18.64+-0x18] ;  /* 0xffffe81012067981 */ /* 0x000f28000c1e1b00 */
[----:B------:R-:W5:Y:S01]  /*3d40*/  LDG.E.64 R24, desc[UR16][R12.64+-0x18] ;  /* 0xffffe8100c187981 */ /* 0x000f62000c1e1b00 */
[----:B--2---:R-:W-:-:S08]  /*3d50*/  DMUL R20, R20, R20 ;  /* 0x0000001414147228 */ /* 0x004fd00000000000 */
[----:B---3--:R-:W-:Y:S02]  /*3d60*/  DFMA R20, R16, R16, R20 ;  /* 0x000000101014722b */ /* 0x008fe40000000014 */
[----:B----4-:R-:W-:Y:S01]  /*3d70*/  DSETP.NEU.AND P1, PT, R6, RZ, PT ;  /* 0x000000ff0600722a */ /* 0x010fe20003f2d000 */
[----:B------:R-:W-:-:S05]  /*3d80*/  MOV R16, RZ ;  /* 0x000000ff00107202 */ /* 0x000fca0000000f00 */
[----:B-----5:R-:W-:Y:S01]  /*3d90*/  DFMA R6, R24, R24, R20 ;  /* 0x000000181806722b */ /* 0x020fe20000000014 */
[----:B------:R-:W-:-:S07]  /*3da0*/  FSEL R17, R28, 2.3125, !P1 ;  /* 0x401400001c117808 */ /* 0x000fce0004800000 */
[----:B------:R-:W-:-:S07]  /*3db0*/  DMUL R6, R6, R16 ;  /* 0x0000001006067228 */ /* 0x000fce0000000000 */
[----:B------:R0:W-:Y:S04]  /*3dc0*/  STG.E.64 desc[UR16][R14.64+-0x18], R6 ;  /* 0xffffe8060e007986 */ /* 0x0001e8000c101b10 */
[----:B------:R-:W2:Y:S04]  /*3dd0*/  LDG.E.64 R24, desc[UR16][R10.64+-0x10] ;  /* 0xfffff0100a187981 */ /* 0x000ea8000c1e1b00 */
[----:B------:R-:W3:Y:S04]  /*3de0*/  LDG.E.64 R20, desc[UR16][R4.64+-0x10] ;  /* 0xfffff01004147981 */ /* 0x000ee8000c1e1b00 */
[----:B------:R-:W4:Y:S04]  /*3df0*/  LDG.E.64 R16, desc[UR16][R18.64+-0x10] ;  /* 0xfffff01012107981 */ /* 0x000f28000c1e1b00 */
[----:B------:R-:W5:Y:S01]  /*3e00*/  LDG.E.64 R26, desc[UR16][R12.64+-0x10] ;  /* 0xfffff0100c1a7981 */ /* 0x000f62000c1e1b00 */
[----:B--2---:R-:W-:-:S08]  /*3e10*/  DMUL R24, R24, R24 ;  /* 0x0000001818187228 */ /* 0x004fd00000000000 */
[----:B---3--:R-:W-:Y:S02]  /*3e20*/  DFMA R24, R20, R20, R24 ;  /* 0x000000141418722b */ /* 0x008fe40000000018 */
[----:B----4-:R-:W-:Y:S01]  /*3e30*/  DSETP.NEU.AND P1, PT, R16, RZ, PT ;  /* 0x000000ff1000722a */ /* 0x010fe20003f2d000 */
[----:B------:R-:W-:-:S05]  /*3e40*/  IMAD.MOV.U32 R16, RZ, RZ, RZ ;  /* 0x000000ffff107224 */ /* 0x000fca00078e00ff */
        /* <DEDUP_REMOVED lines=53> */
[----:B------:R3:W4:Y:S04]  /*41a0*/  LDG.E.64 R36, desc[UR16][R4.64+0x18] ;  /* 0x0000181004247981 */ /* 0x000728000c1e1b00 */
[----:B------:R5:W4:Y:S04]  /*41b0*/  LDG.E.64 R32, desc[UR16][R18.64+0x18] ;  /* 0x0000181012207981 */ /* 0x000b28000c1e1b00 */
[----:B------:R0:W4:Y:S01]  /*41c0*/  LDG.E.64 R34, desc[UR16][R12.64+0x18] ;  /* 0x000018100c227981 */ /* 0x000122000c1e1b00 */
[----:B------:R-:W-:Y:S01]  /*41d0*/  DADD R8, R22, R8 ;  /* 0x0000000016087229 */ /* 0x000fe20000000008 */
[----:B------:R-:W-:Y:S01]  /*41e0*/  VIADD R3, R3, 0x8 ;  /* 0x0000000803037836 */ /* 0x000fe20000000000 */
[----:B---3--:R-:W-:-:S02]  /*41f0*/  IADD3 R4, P3, PT, R4, 0x40, RZ ;  /* 0x0000004004047810 */ /* 0x008fc40007f7e0ff */
[----:B------:R-:W-:Y:S02]  /*4200*/  IADD3 R10, P4, PT, R10, 0x40, RZ ;  /* 0x000000400a0a7810 */ /* 0x000fe40007f9e0ff */
[----:B-----5:R-:W-:Y:S01]  /*4210*/  IADD3 R18, P2, PT, R18, 0x40, RZ ;  /* 0x0000004012127810 */ /* 0x020fe20007f5e0ff */
[----:B------:R-:W-:Y:S01]  /*4220*/  IMAD.X R5, RZ, RZ, R5, P3 ;  /* 0x000000ffff057224 */ /* 0x000fe200018e0605 */
[----:B------:R-:W-:Y:S01]  /*4230*/  DADD R8, R8, R6 ;  /* 0x0000000008087229 */ /* 0x000fe20000000006 */
[----:B0-----:R-:W-:Y:S01]  /*4240*/  IADD3 R12, P5, PT, R12, 0x40, RZ ;  /* 0x000000400c0c7810 */ /* 0x001fe20007fbe0ff */
[----:B------:R-:W-:Y:S01]  /*4250*/  IMAD.MOV.U32 R6, RZ, RZ, RZ ;  /* 0x000000ffff067224 */ /* 0x000fe200078e00ff */
[----:B------:R-:W-:Y:S01]  /*4260*/  IADD3.X R19, PT, PT, RZ, R19, RZ, P2, !PT ;  /* 0x00000013ff137210 */ /* 0x000fe200017fe4ff */
[----:B------:R-:W-:Y:S02]  /*4270*/  IMAD.X R11, RZ, RZ, R11, P4 ;  /* 0x000000ffff0b7224 */ /* 0x000fe400020e060b */
[----:B------:R-:W-:-:S02]  /*4280*/  IMAD.X R13, RZ, RZ, R13, P5 ;  /* 0x000000ffff0d7224 */ /* 0x000fc400028e060d */
[----:B------:R-:W-:-:S08]  /*4290*/  DADD R8, R8, R26 ;  /* 0x0000000008087229 */ /* 0x000fd0000000001a */
[----:B------:R-:W-:-:S08]  /*42a0*/  DADD R8, R8, R24 ;  /* 0x0000000008087229 */ /* 0x000fd00000000018 */
[----:B------:R-:W-:-:S08]  /*42b0*/  DADD R8, R8, R20 ;  /* 0x0000000008087229 */ /* 0x000fd00000000014 */
[----:B------:R-:W-:-:S08]  /*42c0*/  DADD R8, R8, R16 ;  /* 0x0000000008087229 */ /* 0x000fd00000000010 */
[----:B------:R-:W-:Y:S02]  /*42d0*/  DADD R8, R8, R30 ;  /* 0x0000000008087229 */ /* 0x000fe4000000001e */
[----:B--2---:R-:W-:-:S08]  /*42e0*/  DMUL R38, R38, R38 ;  /* 0x0000002626267228 */ /* 0x004fd00000000000 */
[----:B----4-:R-:W-:Y:S02]  /*42f0*/  DFMA R38, R36, R36, R38 ;  /* 0x000000242426722b */ /* 0x010fe40000000026 */
[----:B------:R-:W-:-:S06]  /*4300*/  DSETP.NEU.AND P1, PT, R32, RZ, PT ;  /* 0x000000ff2000722a */ /* 0x000fcc0003f2d000 */
[----:B------:R-:W-:Y:S01]  /*4310*/  DFMA R38, R34, R34, R38 ;  /* 0x000000222226722b */ /* 0x000fe20000000026 */
[----:B------:R-:W-:Y:S02]  /*4320*/  FSEL R7, R28, 2.3125, !P1 ;  /* 0x401400001c077808 */ /* 0x000fe40004800000 */
[----:B------:R-:W-:-:S05]  /*4330*/  ISETP.NE.AND P1, PT, R3, RZ, PT ;  /* 0x000000ff0300720c */ /* 0x000fca0003f25270 */
[----:B------:R-:W-:Y:S01]  /*4340*/  DMUL R38, R38, R6 ;  /* 0x0000000626267228 */ /* 0x000fe20000000000 */
[----:B------:R-:W-:-:S04]  /*4350*/  IADD3 R6, P6, PT, R14, 0x40, RZ ;  /* 0x000000400e067810 */ /* 0x000fc80007fde0ff */
[----:B------:R-:W-:Y:S02]  /*4360*/  IADD3.X R7, PT, PT, RZ, R15, RZ, P6, !PT ;  /* 0x0000000fff077210 */ /* 0x000fe400037fe4ff */
[----:B------:R1:W-:Y:S01]  /*4370*/  STG.E.64 desc[UR16][R14.64+0x18], R38 ;  /* 0x000018260e007986 */ /* 0x0003e2000c101b10 */
[----:B------:R-:W-:Y:S01]  /*4380*/  DADD R8, R8, R38 ;  /* 0x0000000008087229 */ /* 0x000fe20000000026 */
[----:B------:R-:W-:Y:S10]  /*4390*/  @P1 BRA `(.L_x_34) ;  /* 0xfffffff800201947 */ /* 0x000ff4000383ffff */
.L_x_33:
[----:B------:R-:W-:Y:S05]  /*43a0*/  @!P0 BRA `(.L_x_0) ;  /* 0x00000008001c8947 */ /* 0x000fea0003800000 */
[----:B------:R-:W-:Y:S01]  /*43b0*/  ISETP.GE.U32.AND P0, PT, R29, 0x4, PT ;  /* 0x000000041d00780c */ /* 0x000fe20003f06070 */
[----:B------:R-:W-:-:S12]  /*43c0*/  UISETP.NE.AND UP0, UPT, UR32, URZ, UPT ;  /* 0x000000ff2000728c */ /* 0x000fd8000bf05270 */
[----:B------:R-:W-:Y:S05]  /*43d0*/  @!P0 BRA `(.L_x_35) ;  /* 0x0000000400008947 */ /* 0x000fea0003800000 */
[----:B------:R-:W0:Y:S08]  /*43e0*/  LDC.64 R6, c[0x0][0x3f8] ;  /* 0x0000fe00ff067b82 */ /* 0x000e300000000a00 */
[----:B------:R-:W2:Y:S08]  /*43f0*/  LDC.64 R10, c[0x0][0x3f0] ;  /* 0x0000fc00ff0a7b82 */ /* 0x000eb00000000a00 */
[----:B------:R-:W3:Y:S08]  /*4400*/  LDC.64 R4, c[0x0][0x3a8] ;  /* 0x0000ea00ff047b82 */ /* 0x000ef00000000a00 */
[----:B------:R-:W4:Y:S01]  /*4410*/  LDC.64 R12, c[0x0][0x400] ;  /* 0x00010000ff0c7b82 */ /* 0x000f220000000a00 */
[----:B0-----:R-:W-:-:S05]  /*4420*/  IMAD.WIDE.U32 R6, R0, 0x8, R6 ;  /* 0x0000000800067825 */ /* 0x001fca00078e0006 */
[----:B------:R-:W5:Y:S01]  /*4430*/  LDG.E.64 R18, desc[UR16][R6.64] ;  /* 0x0000001006127981 */ /* 0x000f62000c1e1b00 */
[C---:B--2---:R-:W-:Y:S01]  /*4440*/  IMAD.WIDE.U32 R10, R0.reuse, 0x8, R10 ;  /* 0x00000008000a7825 */ /* 0x044fe200078e000a */
[----:B------:R-:W0:Y:S04]  /*4450*/  LDC.64 R22, c[0x0][0x408] ;  /* 0x00010200ff167b82 */ /* 0x000e280000000a00 */
[----:B-1----:R-:W2:Y:S01]  /*4460*/  LDG.E.64 R16, desc[UR16][R10.64] ;  /* 0x000000100a107981 */ /* 0x002ea2000c1e1b00 */
[----:B---3--:R-:W-:-:S05]  /*4470*/  IMAD.WIDE.U32 R4, R0, 0x8, R4 ;  /* 0x0000000800047825 */ /* 0x008fca00078e0004 */
[----:B------:R-:W3:Y:S01]  /*4480*/  LDG.E.64 R14, desc[UR16][R4.64] ;  /* 0x00000010040e7981 */ /* 0x000ee2000c1e1b00 */
[----:B----4-:R-:W-:-:S05]  /*4490*/  IMAD.WIDE.U32 R12, R0, 0x8, R12 ;  /* 0x00000008000c7825 */ /* 0x010fca00078e000c */
[----:B------:R-:W4:Y:S01]  /*44a0*/  LDG.E.64 R20, desc[UR16][R12.64] ;  /* 0x000000100c147981 */ /* 0x000f22000c1e1b00 */
[----:B------:R-:W-:Y:S01]  /*44b0*/  IMAD.MOV.U32 R3, RZ, RZ, 0x3fe00000 ;  /* 0x3fe00000ff037424 */ /* 0x000fe200078e00ff */
[----:B-----5:R-:W-:-:S08]  /*44c0*/  DMUL R18, R18, R18 ;  /* 0x0000001212127228 */ /* 0x020fd00000000000 */
[----:B--2---:R-:W-:Y:S02]  /*44d0*/  DFMA R18, R16, R16, R18 ;  /* 0x000000101012722b */ /* 0x004fe40000000012 */
[----:B---3--:R-:W-:Y:S01]  /*44e0*/  DSETP.NEU.AND P0, PT, R14, RZ, PT ;  /* 0x000000ff0e00722a */ /* 0x008fe20003f0d000 */
[----:B------:R-:W-:-:S05]  /*44f0*/  IMAD.MOV.U32 R14, RZ, RZ, RZ ;  /* 0x000000ffff0e7224 */ /* 0x000fca00078e00ff */
[----:B------:R-:W-:Y:S01]  /*4500*/  FSEL R15, R3, 2.3125, !P0 ;  /* 0x40140000030f7808 */ /* 0x000fe20004000000 */
[----:B----4-:R-:W-:-:S08]  /*4510*/  DFMA R16, R20, R20, R18 ;  /* 0x000000141410722b */ /* 0x010fd00000000012 */
[----:B------:R-:W-:Y:S01]  /*4520*/  DMUL R16, R16, R14 ;  /* 0x0000000e10107228 */ /* 0x000fe20000000000 */
[----:B0-----:R-:W-:-:S06]  /*4530*/  IMAD.WIDE.U32 R14, R0, 0x8, R22 ;  /* 0x00000008000e7825 */ /* 0x001fcc00078e0016 */
        /* <DEDUP_REMOVED lines=29> */
[----:B------:R-:W-:Y:S01]  /*4710*/  IMAD.MOV.U32 R24, RZ, RZ, RZ ;  /* 0x000000ffff187224 */ /* 0x000fe200078e00ff */
[----:B------:R-:W-:-:S08]  /*4720*/  DADD R8, R8, R16 ;  /* 0x0000000008087229 */ /* 0x000fd00000000010 */
[----:B------:R-:W-:-:S08]  /*4730*/  DADD R8, R8, R18 ;  /* 0x0000000008087229 */ /* 0x000fd00000000012 */
[----:B------:R-:W-:Y:S01]  /*4740*/  DADD R8, R8, R20 ;  /* 0x0000000008087229 */ /* 0x000fe20000000014 */
[----:B------:R-:W-:Y:S01]  /*4750*/  VIADD R0, R0, 0x4 ;  /* 0x0000000400007836 */ /* 0x000fe20000000000 */
[----:B--2---:R-:W-:-:S08]  /*4760*/  DMUL R22, R6, R6 ;  /* 0x0000000606167228 */ /* 0x004fd00000000000 */
[----:B---3--:R-:W-:Y:S02]  /*4770*/  DFMA R22, R10, R10, R22 ;  /* 0x0000000a0a16722b */ /* 0x008fe40000000016 */
[----:B----4-:R-:W-:-:S06]  /*4780*/  DSETP.NEU.AND P0, PT, R4, RZ, PT ;  /* 0x000000ff0400722a */ /* 0x010fcc0003f0d000 */
[----:B-----5:R-:W-:Y:S01]  /*4790*/  DFMA R22, R12, R12, R22 ;  /* 0x0000000c0c16722b */ /* 0x020fe20000000016 */
[----:B------:R-:W-:-:S07]  /*47a0*/  FSEL R25, R3, 2.3125, !P0 ;  /* 0x4014000003197808 */ /* 0x000fce0004000000 */
[----:B------:R-:W-:-:S07]  /*47b0*/  DMUL R22, R22, R24 ;  /* 0x0000001816167228 */ /* 0x000fce0000000000 */
[----:B------:R0:W-:Y:S01]  /*47c0*/  STG.E.64 desc[UR16][R14.64+0x18], R22 ;  /* 0x000018160e007986 */ /* 0x0001e2000c101b10 */
[----:B------:R-:W-:-:S11]  /*47d0*/  DADD R8, R8, R22 ;  /* 0x0000000008087229 */ /* 0x000fd60000000016 */
.L_x_35:
[----:B------:R-:W-:Y:S05]  /*47e0*/  BRA.U !UP0, `(.L_x_0) ;  /* 0x00000005080c7547 */ /* 0x000fea000b800000 */
[----:B------:R-:W-:Y:S01]  /*47f0*/  UISETP.NE.AND UP0, UPT, UR32, 0x1, UPT ;  /* 0x000000012000788c */ /* 0x000fe2000bf05270 */
[----:B------:R-:W-:-:S04]  /*4800*/  LOP3.LUT R3, R2, 0x1, RZ, 0xc0, !PT ;  /* 0x0000000102037812 */ /* 0x000fc800078ec0ff */
[----:B------:R-:W-:-:S04]  /*4810*/  ISETP.NE.U32.AND P1, PT, R3, 0x1, PT ;  /* 0x000000010300780c */ /* 0x000fc80003f25070 */
[----:B------:R-:W-:Y:S09]  /*4820*/  BRA.U !UP0, `(.L_x_36) ;  /* 0x0000000108987547 */ /* 0x000ff2000b800000 */
[----:B------:R-:W0:Y:S08]  /*4830*/  LDC.64 R10, c[0x0][0x3f8] ;  /* 0x0000fe00ff0a7b82 */ /* 0x000e300000000a00 */
[----:B------:R-:W2:Y:S08]  /*4840*/  LDC.64 R6, c[0x0][0x3f0] ;  /* 0x0000fc00ff067b82 */ /* 0x000eb00000000a00 */
[----:B------:R-:W3:Y:S08]  /*4850*/  LDC.64 R4, c[0x0][0x3a8] ;  /* 0x0000ea00ff047b82 */ /* 0x000ef00000000a00 */
[----:B------:R-:W4:Y:S01]  /*4860*/  LDC.64 R12, c[0x0][0x400] ;  /* 0x00010000ff0c7b82 */ /* 0x000f220000000a00 */
[----:B01----:R-:W-:-:S05]  /*4870*/  IMAD.WIDE.U32 R20, R0, 0x8, R10 ;  /* 0x0000000800147825 */ /* 0x003fca00078e000a */
[----:B------:R-:W5:Y:S01]  /*4880*/  LDG.E.64 R10, desc[UR16][R20.64] ;  /* 0x00000010140a7981 */ /* 0x000f62000c1e1b00 */
[C---:B--2---:R-:W-:Y:S01]  /*4890*/  IMAD.WIDE.U32 R18, R0.reuse, 0x8, R6 ;  /* 0x0000000800127825 */ /* 0x044fe200078e0006 */
[----:B------:R-:W0:Y:S04]  /*48a0*/  LDC.64 R22, c[0x0][0x408] ;  /* 0x00010200ff167b82 */ /* 0x000e280000000a00 */
[----:B------:R-:W2:Y:S01]  /*48b0*/  LDG.E.64 R6, desc[UR16][R18.64] ;  /* 0x0000001012067981 */ /* 0x000ea2000c1e1b00 */
[----:B---3--:R-:W-:-:S05]  /*48c0*/  IMAD.WIDE.U32 R16, R0, 0x8, R4 ;  /* 0x0000000800107825 */ /* 0x008fca00078e0004 */
[----:B------:R-:W3:Y:S01]  /*48d0*/  LDG.E.64 R4, desc[UR16][R16.64] ;  /* 0x0000001010047981 */ /* 0x000ee2000c1e1b00 */
[----:B----4-:R-:W-:-:S05]  /*48e0*/  IMAD.WIDE.U32 R14, R0, 0x8, R12 ;  /* 0x00000008000e7825 */ /* 0x010fca00078e000c */
[----:B------:R-:W4:Y:S01]  /*48f0*/  LDG.E.64 R12, desc[UR16][R14.64] ;  /* 0x000000100e0c7981 */ /* 0x000f22000c1e1b00 */
[----:B------:R-:W-:Y:S02]  /*4900*/  IMAD.MOV.U32 R3, RZ, RZ, 0x3fe00000 ;  /* 0x3fe00000ff037424 */ /* 0x000fe400078e00ff */
[----:B0-----:R-:W-:Y:S01]  /*4910*/  IMAD.WIDE.U32 R22, R0, 0x8, R22 ;  /* 0x0000000800167825 */ /* 0x001fe200078e0016 */
[----:B-----5:R-:W-:-:S08]  /*4920*/  DMUL R10, R10, R10 ;  /* 0x0000000a0a0a7228 */ /* 0x020fd00000000000 */
[----:B--2---:R-:W-:Y:S02]  /*4930*/  DFMA R10, R6, R6, R10 ;  /* 0x00000006060a722b */ /* 0x004fe4000000000a */
[----:B---3--:R-:W-:Y:S01]  /*4940*/  DSETP.NEU.AND P0, PT, R4, RZ, PT ;  /* 0x000000ff0400722a */ /* 0x008fe20003f0d000 */
[----:B------:R-:W-:-:S05]  /*4950*/  MOV R4, RZ ;  /* 0x000000ff00047202 */ /* 0x000fca0000000f00 */
[----:B------:R-:W-:Y:S01]  /*4960*/  FSEL R5, R3, 2.3125, !P0 ;  /* 0x4014000003057808 */ /* 0x000fe20004000000 */
[----:B----4-:R-:W-:-:S08]  /*4970*/  DFMA R10, R12, R12, R10 ;  /* 0x0000000c0c0a722b */ /* 0x010fd0000000000a */
[----:B------:R-:W-:-:S07]  /*4980*/  DMUL R10, R10, R4 ;  /* 0x000000040a0a7228 */ /* 0x000fce0000000000 */
[----:B------:R2:W-:Y:S04]  /*4990*/  STG.E.64 desc[UR16][R22.64], R10 ;  /* 0x0000000a16007986 */ /* 0x0005e8000c101b10 */
[----:B------:R-:W3:Y:S04]  /*49a0*/  LDG.E.64 R12, desc[UR16][R20.64+0x8] ;  /* 0x00000810140c7981 */ /* 0x000ee8000c1e1b00 */
[----:B------:R-:W4:Y:S04]  /*49b0*/  LDG.E.64 R6, desc[UR16][R18.64+0x8] ;  /* 0x0000081012067981 */ /* 0x000f28000c1e1b00 */
[----:B------:R-:W5:Y:S04]  /*49c0*/  LDG.E.64 R4, desc[UR16][R16.64+0x8] ;  /* 0x0000081010047981 */ /* 0x000f68000c1e1b00 */
[----:B------:R-:W2:Y:S01]  /*49d0*/  LDG.E.64 R14, desc[UR16][R14.64+0x8] ;  /* 0x000008100e0e7981 */ /* 0x000ea2000c1e1b00 */
[----:B------:R-:W-:Y:S01]  /*49e0*/  DADD R8, R8, R10 ;  /* 0x0000000008087229 */ /* 0x000fe2000000000a */
[----:B------:R-:W-:Y:S01]  /*49f0*/  VIADD R0, R0, 0x2 ;  /* 0x0000000200007836 */ /* 0x000fe20000000000 */
[----:B---3--:R-:W-:-:S08]  /*4a00*/  DMUL R12, R12, R12 ;  /* 0x0000000c0c0c7228 */ /* 0x008fd00000000000 */
[----:B----4-:R-:W-:Y:S02]  /*4a10*/  DFMA R12, R6, R6, R12 ;  /* 0x00000006060c722b */ /* 0x010fe4000000000c */
[----:B-----5:R-:W-:Y:S01]  /*4a20*/  DSETP.NEU.AND P0, PT, R4, RZ, PT ;  /* 0x000000ff0400722a */ /* 0x020fe20003f0d000 */
[----:B------:R-:W-:-:S05]  /*4a30*/  IMAD.MOV.U32 R4, RZ, RZ, RZ ;  /* 0x000000ffff047224 */ /* 0x000fca00078e00ff */
[----:B--2---:R-:W-:Y:S01]  /*4a40*/  DFMA R12, R14, R14, R12 ;  /* 0x0000000e0e0c722b */ /* 0x004fe2000000000c */
[----:B------:R-:W-:-:S07]  /*4a50*/  FSEL R5, R3, 2.3125, !P0 ;  /* 0x4014000003057808 */ /* 0x000fce0004000000 */
[----:B------:R-:W-:-:S07]  /*4a60*/  DMUL R12, R12, R4 ;  /* 0x000000040c0c7228 */ /* 0x000fce0000000000 */
[----:B------:R2:W-:Y:S01]  /*4a70*/  STG.E.64 desc[UR16][R22.64+0x8], R12 ;  /* 0x0000080c16007986 */ /* 0x0005e2000c101b10 */
[----:B------:R-:W-:-:S11]  /*4a80*/  DADD R8, R8, R12 ;  /* 0x0000000008087229 */ /* 0x000fd6000000000c */
.L_x_36:
[----:B------:R-:W-:Y:S05]  /*4a90*/  @P1 BRA `(.L_x_0) ;  /* 0x0000000000601947 */ /* 0x000fea0003800000 */
[----:B------:R-:W3:Y:S08]  /*4aa0*/  LDC.64 R10, c[0x0][0x3f8] ;  /* 0x0000fe00ff0a7b82 */ /* 0x000ef00000000a00 */
[----:B------:R-:W4:Y:S08]  /*4ab0*/  LDC.64 R6, c[0x0][0x3f0] ;  /* 0x0000fc00ff067b82 */ /* 0x000f300000000a00 */
[----:B------:R-:W5:Y:S08]  /*4ac0*/  LDC.64 R4, c[0x0][0x3a8] ;  /* 0x0000ea00ff047b82 */ /* 0x000f700000000a00 */
[----:B01----:R-:W0:Y:S01]  /*4ad0*/  LDC.64 R14, c[0x0][0x400] ;  /* 0x00010000ff0e7b82 */ /* 0x003e220000000a00 */
[----:B---3--:R-:W-:-:S06]  /*4ae0*/  IMAD.WIDE.U32 R10, R0, 0x8, R10 ;  /* 0x00000008000a7825 */ /* 0x008fcc00078e000a */
[----:B------:R-:W2:Y:S01]  /*4af0*/  LDG.E.64 R10, desc[UR16][R10.64] ;  /* 0x000000100a0a7981 */ /* 0x000ea2000c1e1b00 */
[C---:B----4-:R-:W-:Y:S01]  /*4b00*/  IMAD.WIDE.U32 R6, R0.reuse, 0x8, R6 ;  /* 0x0000000800067825 */ /* 0x050fe200078e0006 */
[----:B------:R-:W1:Y:S05]  /*4b10*/  LDC.64 R16, c[0x0][0x408] ;  /* 0x00010200ff107b82 */ /* 0x000e6a0000000a00 */
[----:B------:R-:W3:Y:S01]  /*4b20*/  LDG.E.64 R6, desc[UR16][R6.64] ;  /* 0x0000001006067981 */ /* 0x000ee2000c1e1b00 */
[----:B-----5:R-:W-:-:S06]  /*4b30*/  IMAD.WIDE.U32 R4, R0, 0x8, R4 ;  /* 0x0000000800047825 */ /* 0x020fcc00078e0004 */
[----:B------:R-:W4:Y:S01]  /*4b40*/  LDG.E.64 R4, desc[UR16][R4.64] ;  /* 0x0000001004047981 */ /* 0x000f22000c1e1b00 */
[----:B0-----:R-:W-:-:S06]  /*4b50*/  IMAD.WIDE.U32 R14, R0, 0x8, R14 ;  /* 0x00000008000e7825 */ /* 0x001fcc00078e000e */
[----:B------:R-:W5:Y:S01]  /*4b60*/  LDG.E.64 R14, desc[UR16][R14.64] ;  /* 0x000000100e0e7981 */ /* 0x000f62000c1e1b00 */
[----:B--2---:R-:W-:Y:S01]  /*4b70*/  DMUL R12, R10, R10 ;  /* 0x0000000a0a0c7228 */ /* 0x004fe20000000000 */
[----:B------:R-:W-:-:S07]  /*4b80*/  IMAD.MOV.U32 R10, RZ, RZ, 0x3fe00000 ;  /* 0x3fe00000ff0a7424 */ /* 0x000fce00078e00ff */
[----:B---3--:R-:W-:Y:S02]  /*4b90*/  DFMA R12, R6, R6, R12 ;  /* 0x00000006060c722b */ /* 0x008fe4000000000c */
[----:B----4-:R-:W-:-:S06]  /*4ba0*/  DSETP.NEU.AND P0, PT, R4, RZ, PT ;  /* 0x000000ff0400722a */ /* 0x010fcc0003f0d000 */
[----:B------:R-:W-:Y:S01]  /*4bb0*/  FSEL R11, R10, 2.3125, !P0 ;  /* 0x401400000a0b7808 */ /* 0x000fe20004000000 */
[----:B-----5:R-:W-:Y:S01]  /*4bc0*/  DFMA R12, R14, R14, R12 ;  /* 0x0000000e0e0c722b */ /* 0x020fe2000000000c */
[----:B------:R-:W-:Y:S01]  /*4bd0*/  MOV R10, RZ ;  /* 0x000000ff000a7202 */ /* 0x000fe20000000f00 */
[----:B-1----:R-:W-:-:S06]  /*4be0*/  IMAD.WIDE.U32 R4, R0, 0x8, R16 ;  /* 0x0000000800047825 */ /* 0x002fcc00078e0010 */
[----:B------:R-:W-:-:S07]  /*4bf0*/  DMUL R12, R12, R10 ;  /* 0x0000000a0c0c7228 */ /* 0x000fce0000000000 */
[----:B------:R3:W-:Y:S01]  /*4c00*/  STG.E.64 desc[UR16][R4.64], R12 ;  /* 0x0000000c04007986 */ /* 0x0007e2000c101b10 */
[----:B------:R-:W-:-:S11]  /*4c10*/  DADD R8, R8, R12 ;  /* 0x0000000008087229 */ /* 0x000fd6000000000c */
.L_x_0:
[----:B------:R-:W4:Y:S02]  /*4c20*/  LDCU.U8 UR4, c[0x0][0x3b8] ;  /* 0x00007700ff0477ac */ /* 0x000f240008000000 */
[----:B----4-:R-:W-:-:S04]  /*4c30*/  UPRMT UR4, UR4, 0x8880, URZ ;  /* 0x0000888004047896 */ /* 0x010fc800080000ff */
[----:B------:R-:W-:-:S09]  /*4c40*/  UISETP.NE.AND UP0, UPT, UR4, URZ, UPT ;  /* 0x000000ff0400728c */ /* 0x000fd2000bf05270 */
[----:B------:R-:W-:Y:S05]  /*4c50*/  BRA.U !UP0, `(.L_x_37) ;  /* 0x00000011082c7547 */ /* 0x000fea000b800000 */
[----:B---3--:R-:W3:Y:S01]  /*4c60*/  I2F.F64 R4, R2 ;  /* 0x0000000200047312 */ /* 0x008ee20000201c00 */
[----:B------:R-:W1:Y:S01]  /*4c70*/  LDCU.64 UR4, c[0x0][0x3c0] ;  /* 0x00007800ff0477ac */ /* 0x000e620008000a00 */
[----:B------:R-:W-:Y:S01]  /*4c80*/  ISETP.GE.AND P1, PT, R2, 0x1, PT ;  /* 0x000000010200780c */ /* 0x000fe20003f26270 */
[----:B---3--:R-:W-:-:S08]  /*4c90*/  DMUL R4, R4, 3 ;  /* 0x4008000004047828 */ /* 0x008fd00000000000 */
[----:B-1----:R-:W-:Y:S01]  /*4ca0*/  DMUL R24, R4, UR4 ;  /* 0x0000000404187c28 */ /* 0x002fe20008000000 */
[----:B------:R-:W-:-:S05]  /*4cb0*/  IMAD.MOV.U32 R4, RZ, RZ, 0x1 ;  /* 0x00000001ff047424 */ /* 0x000fca00078e00ff */
[----:B------:R-:W1:Y:S02]  /*4cc0*/  MUFU.RCP64H R5, R25 ;  /* 0x0000001900057308 */ /* 0x000e640000001800 */
[----:B-1----:R-:W-:-:S08]  /*4cd0*/  DFMA R6, -R24, R4, 1 ;  /* 0x3ff000001806742b */ /* 0x002fd00000000104 */
[----:B------:R-:W-:-:S08]  /*4ce0*/  DFMA R6, R6, R6, R6 ;  /* 0x000000060606722b */ /* 0x000fd00000000006 */
[----:B------:R-:W-:-:S08]  /*4cf0*/  DFMA R6, R4, R6, R4 ;  /* 0x000000060406722b */ /* 0x000fd00000000004 */
[----:B------:R-:W-:-:S08]  /*4d00*/  DFMA R4, -R24, R6, 1 ;  /* 0x3ff000001804742b */ /* 0x000fd00000000106 */
[----:B------:R-:W-:-:S08]  /*4d10*/  DFMA R4, R6, R4, R6 ;  /* 0x000000040604722b */ /* 0x000fd00000000006 */
[----:B------:R-:W-:-:S08]  /*4d20*/  DMUL R6, R4, 2 ;  /* 0x4000000004067828 */ /* 0x000fd00000000000 */
[----:B------:R-:W-:-:S08]  /*4d30*/  DFMA R10, -R24, R6, 2 ;  /* 0x40000000180a742b */ /* 0x000fd00000000106 */
[----:B------:R-:W-:-:S10]  /*4d40*/  DFMA R4, R4, R10, R6 ;  /* 0x0000000a0404722b */ /* 0x000fd40000000006 */
[----:B------:R-:W-:-:S05]  /*4d50*/  FFMA R0, RZ, R25, R5 ;  /* 0x00000019ff007223 */ /* 0x000fca0000000005 */
[----:B------:R-:W-:-:S13]  /*4d60*/  FSETP.GT.AND P0, PT, |R0|, 1.469367938527859385e-39, PT ;  /* 0x001000000000780b */ /* 0x000fda0003f04200 */
[----:B------:R-:W-:Y:S05]  /*4d70*/  @P0 BRA `(.L_x_38) ;  /* 0x0000000000140947 */ /* 0x000fea0003800000 */
[----:B------:R-:W-:Y:S01]  /*4d80*/  IMAD.MOV.U32 R26, RZ, RZ, RZ ;  /* 0x000000ffff1a7224 */ /* 0x000fe200078e00ff */
[----:B------:R-:W-:Y:S01]  /*4d90*/  MOV R2, 0x4dc0 ;  /* 0x00004dc000027802 */ /* 0x000fe20000000f00 */
[----:B------:R-:W-:-:S07]  /*4da0*/  IMAD.MOV.U32 R27, RZ, RZ, 0x40000000 ;  /* 0x40000000ff1b7424 */ /* 0x000fce00078e00ff */
[----:B0-2---:R-:W-:Y:S05]  /*4db0*/  CALL.REL.NOINC `($__internal_1_$__cuda_sm20_div_rn_f64_full) ;  /* 0x00000020006c7944 */ /* 0x005fea0003c00000 */
[----:B------:R-:W-:-:S07]  /*4dc0*/  MOV R5, R3 ;  /* 0x0000000300057202 */ /* 0x000fce0000000f00 */
.L_x_38:
[----:B------:R-:W-:Y:S01]  /*4dd0*/  DMUL R24, R4, R8 ;  /* 0x0000000804187228 */ /* 0x000fe20000000000 */
[----:B------:R-:W-:Y:S01]  /*4de0*/  IMAD.MOV.U32 R2, RZ, RZ, 0x1 ;  /* 0x00000001ff027424 */ /* 0x000fe200078e00ff */
[----:B------:R-:W1:Y:S01]  /*4df0*/  LDCU.64 UR4, c[0x0][0x3b0] ;  /* 0x00007600ff0477ac */ /* 0x000e620008000a00 */
[----:B------:R-:W3:Y:S03]  /*4e00*/  LDC R0, c[0x0][0x3b4] ;  /* 0x0000ed00ff007b82 */ /* 0x000ee60000000800 */
[----:B------:R-:W4:Y:S02]  /*4e10*/  MUFU.RCP64H R3, R25 ;  /* 0x0000001900037308 */ /* 0x000f240000001800 */
[----:B----4-:R-:W-:Y:S01]  /*4e20*/  DFMA R4, -R24, R2, 1 ;  /* 0x3ff000001804742b */ /* 0x010fe20000000102 */
[----:B---3--:R-:W-:-:S07]  /*4e30*/  FSETP.GEU.AND P2, PT, |R0|, 6.5827683646048100446e-37, PT ;  /* 0x036000000000780b */ /* 0x008fce0003f4e200 */
[----:B------:R-:W-:-:S08]  /*4e40*/  DFMA R4, R4, R4, R4 ;  /* 0x000000040404722b */ /* 0x000fd00000000004 */
[----:B------:R-:W-:-:S08]  /*4e50*/  DFMA R4, R2, R4, R2 ;  /* 0x000000040204722b */ /* 0x000fd00000000002 */
[----:B------:R-:W-:-:S08]  /*4e60*/  DFMA R2, -R24, R4, 1 ;  /* 0x3ff000001802742b */ /* 0x000fd00000000104 */
[----:B------:R-:W-:-:S08]  /*4e70*/  DFMA R2, R4, R2, R4 ;  /* 0x000000020402722b */ /* 0x000fd00000000004 */
[----:B-1----:R-:W-:-:S08]  /*4e80*/  DMUL R4, R2, UR4 ;  /* 0x0000000402047c28 */ /* 0x002fd00008000000 */
[----:B------:R-:W-:-:S08]  /*4e90*/  DFMA R6, -R24, R4, UR4 ;  /* 0x0000000418067e2b */ /* 0x000fd00008000104 */
[----:B------:R-:W-:-:S10]  /*4ea0*/  DFMA R4, R2, R6, R4 ;  /* 0x000000060204722b */ /* 0x000fd40000000004 */
[----:B------:R-:W-:-:S05]  /*4eb0*/  FFMA R2, RZ, R25, R5 ;  /* 0x00000019ff027223 */ /* 0x000fca0000000005 */
[----:B------:R-:W-:-:S13]  /*4ec0*/  FSETP.GT.AND P0, PT, |R2|, 1.469367938527859385e-39, PT ;  /* 0x001000000200780b */ /* 0x000fda0003f04200 */
[----:B------:R-:W-:Y:S05]  /*4ed0*/  @P0 BRA P2, `(.L_x_39) ;  /* 0x0000000000140947 */ /* 0x000fea0001000000 */
[----:B------:R-:W1:Y:S01]  /*4ee0*/  LDC R26, c[0x0][0x3b0] ;  /* 0x0000ec00ff1a7b82 */ /* 0x000e620000000800 */
[----:B------:R-:W-:-:S07]  /*4ef0*/  MOV R2, 0x4f20 ;  /* 0x00004f2000027802 */ /* 0x000fce0000000f00 */
[----:B------:R-:W3:Y:S02]  /*4f00*/  LDC R27, c[0x0][0x3b4] ;  /* 0x0000ed00ff1b7b82 */ /* 0x000ee40000000800 */
[----:B0123--:R-:W-:Y:S05]  /*4f10*/  CALL.REL.NOINC `($__internal_1_$__cuda_sm20_div_rn_f64_full) ;  /* 0x0000002000147944 */ /* 0x00ffea0003c00000 */
[----:B------:R-:W-:-:S07]  /*4f20*/  IMAD.MOV.U32 R5, RZ, RZ, R3 ;  /* 0x000000ffff057224 */ /* 0x000fce00078e0003 */
.L_x_39:
[----:B------:R-:W1:Y:S01]  /*4f30*/  MUFU.RSQ64H R3, R5 ;  /* 0x0000000500037308 */ /* 0x000e620000001c00 */
[----:B------:R-:W-:Y:S01]  /*4f40*/  VIADD R2, R5, 0xfcb00000 ;  /* 0xfcb0000005027836 */ /* 0x000fe20000000000 */
[----:B------:R-:W-:Y:S01]  /*4f50*/  MOV R8, 0x0 ;  /* 0x0000000000087802 */ /* 0x000fe20000000f00 */
[----:B------:R-:W-:-:S03]  /*4f60*/  IMAD.MOV.U32 R9, RZ, RZ, 0x3fd80000 ;  /* 0x3fd80000ff097424 */ /* 0x000fc600078e00ff */
[----:B------:R-:W-:Y:S01]  /*4f70*/  ISETP.GE.U32.AND P0, PT, R2, 0x7ca00000, PT ;  /* 0x7ca000000200780c */ /* 0x000fe20003f06070 */
[----:B-1----:R-:W-:-:S08]  /*4f80*/  DMUL R6, R2, R2 ;  /* 0x0000000202067228 */ /* 0x002fd00000000000 */
[----:B------:R-:W-:-:S08]  /*4f90*/  DFMA R6, -R6, R4, 1 ;  /* 0x3ff000000606742b */ /* 0x000fd00000000104 */
[----:B------:R-:W-:Y:S02]  /*4fa0*/  DFMA R8, R6, R8, 0.5 ;  /* 0x3fe000000608742b */ /* 0x000fe40000000008 */
[----:B------:R-:W-:-:S08]  /*4fb0*/  DMUL R6, R2, R6 ;  /* 0x0000000602067228 */ /* 0x000fd00000000000 */
[----:B------:R-:W-:-:S08]  /*4fc0*/  DFMA R10, R8, R6, R2 ;  /* 0x00000006080a722b */ /* 0x000fd00000000002 */
[----:B--2---:R-:W-:Y:S02]  /*4fd0*/  DMUL R12, R10, R4 ;  /* 0x000000040a0c7228 */ /* 0x004fe40000000000 */
[----:B------:R-:W-:Y:S02]  /*4fe0*/  VIADD R9, R11, 0xfff00000 ;  /* 0xfff000000b097836 */ /* 0x000fe40000000000 */
[----:B------:R-:W-:-:S04]  /*4ff0*/  IMAD.MOV.U32 R8, RZ, RZ, R10 ;  /* 0x000000ffff087224 */ /* 0x000fc800078e000a */
[----:B0-----:R-:W-:-:S08]  /*5000*/  DFMA R14, R12, -R12, R4 ;  /* 0x8000000c0c0e722b */ /* 0x001fd00000000004 */
[----:B------:R-:W-:Y:S01]  /*5010*/  DFMA R6, R14, R8, R12 ;  /* 0x000000080e06722b */ /* 0x000fe2000000000c */
[----:B------:R-:W-:Y:S10]  /*5020*/  @!P0 BRA `(.L_x_40) ;  /* 0x0000000000088947 */ /* 0x000ff40003800000 */
[----:B------:R-:W-:-:S07]  /*5030*/  MOV R0, 0x5050 ;  /* 0x0000505000007802 */ /* 0x000fce0000000f00 */
[----:B------:R-:W-:Y:S05]  /*5040*/  CALL.REL.NOINC `($__internal_2_$__cuda_sm20_dsqrt_rn_f64_mediumpath_v1) ;  /* 0x0000002400547944 */ /* 0x000fea0003c00000 */
.L_x_40:
[----:B------:R-:W-:Y:S05]  /*5050*/  @!P1 EXIT ;  /* 0x000000000000994d */ /* 0x000fea0003800000 */
[----:B------:R-:W0:Y:S02]  /*5060*/  LDC R2, c[0x0][0x380] ;  /* 0x0000e000ff027b82 */ /* 0x000e240000000800 */
[C---:B0-----:R-:W-:Y:S02]  /*5070*/  IADD3 R0, PT, PT, R2.reuse, -0x1, RZ ;  /* 0xffffffff02007810 */ /* 0x041fe40007ffe0ff */
[----:B------:R-:W-:Y:S02]  /*5080*/  LOP3.LUT R22, R2, 0x7, RZ, 0xc0, !PT ;  /* 0x0000000702167812 */ /* 0x000fe400078ec0ff */
[----:B------:R-:W-:Y:S01]  /*5090*/  ISETP.GE.U32.AND P0, PT, R0, 0x7, PT ;  /* 0x000000070000780c */ /* 0x000fe20003f06070 */
[----:B------:R-:W-:Y:S01]  /*50a0*/  IMAD.MOV.U32 R0, RZ, RZ, RZ ;  /* 0x000000ffff007224 */ /* 0x000fe200078e00ff */
[----:B------:R-:W-:-:S11]  /*50b0*/  ISETP.NE.AND P4, PT, R22, RZ, PT ;  /* 0x000000ff1600720c */ /* 0x000fd60003f85270 */
[----:B------:R-:W-:Y:S05]  /*50c0*/  @!P0 BRA `(.L_x_41) ;  /* 0x0000000400988947 */ /* 0x000fea0003800000 */
[----:B------:R-:W0:Y:S01]  /*50d0*/  LDCU.128 UR4, c[0x0][0x3f0] ;  /* 0x00007e00ff0477ac */ /* 0x000e220008000c00 */
[----:B------:R-:W-:Y:S01]  /*50e0*/  LOP3.LUT R0, R2, 0x7ffffff8, RZ, 0xc0, !PT ;  /* 0x7ffffff802007812 */ /* 0x000fe200078ec0ff */
[----:B------:R-:W1:Y:S04]  /*50f0*/  LDCU.64 UR8, c[0x0][0x400] ;  /* 0x00008000ff0877ac */ /* 0x000e680008000a00 */
[----:B------:R-:W-:Y:S01]  /*5100*/  IMAD.MOV R3, RZ, RZ, -R0 ;  /* 0x000000ffff037224 */ /* 0x000fe200078e0a00 */
[----:B0-----:R-:W-:Y:S02]  /*5110*/  UIADD3 UR4, UP0, UPT, UR4, 0x20, URZ ;  /* 0x0000002004047890 */ /* 0x001fe4000ff1e0ff */
[----:B------:R-:W-:Y:S02]  /*5120*/  UIADD3 UR6, UP1, UPT, UR6, 0x20, URZ ;  /* 0x0000002006067890 */ /* 0x000fe4000ff3e0ff */
[----:B-1----:R-:W-:-:S02]  /*5130*/  UIADD3 UR8, UP2, UPT, UR8, 0x20, URZ ;  /* 0x0000002008087890 */ /* 0x002fc4000ff5e0ff */
[----:B------:R-:W-:Y:S01]  /*5140*/  UIADD3.X UR5, UPT, UPT, URZ, UR5, URZ, UP0, !UPT ;  /* 0x00000005ff057290 */ /* 0x000fe200087fe4ff */
[----:B------:R-:W-:Y:S01]  /*5150*/  IMAD.U32 R23, RZ, RZ, UR4 ;  /* 0x00000004ff177e24 */ /* 0x000fe2000f8e00ff */
[----:B------:R-:W-:Y:S01]  /*5160*/  UIADD3.X UR7, UPT, UPT, URZ, UR7, URZ, UP1, !UPT ;  /* 0x00000007ff077290 */ /* 0x000fe20008ffe4ff */
[----:B------:R-:W-:Y:S01]  /*5170*/  MOV R20, UR6 ;  /* 0x0000000600147c02 */ /* 0x000fe20008000f00 */
[----:B------:R-:W-:Y:S01]  /*5180*/  UIADD3.X UR9, UPT, UPT, URZ, UR9, URZ, UP2, !UPT ;  /* 0x00000009ff097290 */ /* 0x000fe200097fe4ff */
[----:B------:R-:W-:Y:S02]  /*5190*/  IMAD.U32 R18, RZ, RZ, UR8 ;  /* 0x00000008ff127e24 */ /* 0x000fe4000f8e00ff */
[----:B------:R-:W-:Y:S02]  /*51a0*/  IMAD.U32 R5, RZ, RZ, UR5 ;  /* 0x00000005ff057e24 */ /* 0x000fe4000f8e00ff */
[----:B------:R-:W-:Y:S01]  /*51b0*/  IMAD.U32 R21, RZ, RZ, UR7 ;  /* 0x00000007ff157e24 */ /* 0x000fe2000f8e00ff */
[----:B------:R-:W-:-:S07]  /*51c0*/  MOV R19, UR9 ;  /* 0x0000000900137c02 */ /* 0x000fce0008000f00 */
.L_x_42:
[----:B------:R-:W-:-:S05]  /*51d0*/  IMAD.MOV.U32 R4, RZ, RZ, R23 ;  /* 0x000000ffff047224 */ /* 0x000fca00078e0017 */
[----:B-1----:R-:W2:Y:S02]  /*51e0*/  LDG.E.64 R8, desc[UR16][R4.64+-0x20] ;  /* 0xffffe01004087981 */ /* 0x002ea4000c1e1b00 */
[----:B--2---:R-:W-:Y:S01]  /*51f0*/  DMUL R10, R8, R6 ;  /* 0x00000006080a7228 */ /* 0x004fe20000000000 */
[----:B------:R-:W-:Y:S02]  /*5200*/  IMAD.MOV.U32 R8, RZ, RZ, R20 ;  /* 0x000000ffff087224 */ /* 0x000fe400078e0014 */
[----:B------:R-:W-:-:S04]  /*5210*/  IMAD.MOV.U32 R9, RZ, RZ, R21 ;  /* 0x000000ffff097224 */ /* 0x000fc800078e0015 */
[----:B------:R0:W-:Y:S04]  /*5220*/  STG.E.64 desc[UR16][R4.64+-0x20], R10 ;  /* 0xffffe00a04007986 */ /* 0x0001e8000c101b10 */
[----:B------:R-:W2:Y:S01]  /*5230*/  LDG.E.64 R12, desc[UR16][R8.64+-0x20] ;  /* 0xffffe010080c7981 */ /* 0x000ea2000c1e1b00 */
[----:B0-----:R-:W-:Y:S01]  /*5240*/  MOV R10, R18 ;  /* 0x00000012000a7202 */ /* 0x001fe20000000f00 */
[----:B------:R-:W-:Y:S01]  /*5250*/  IMAD.MOV.U32 R11, RZ, RZ, R19 ;  /* 0x000000ffff0b7224 */ /* 0x000fe200078e0013 */
[----:B--2---:R-:W-:-:S07]  /*5260*/  DMUL R12, R12, R6 ;  /* 0x000000060c0c7228 */ /* 0x004fce0000000000 */
[----:B------:R0:W-:Y:S04]  /*5270*/  STG.E.64 desc[UR16][R8.64+-0x20], R12 ;  /* 0xffffe00c08007986 */ /* 0x0001e8000c101b10 */
[----:B------:R-:W2:Y:S02]  /*5280*/  LDG.E.64 R14, desc[UR16][R10.64+-0x20] ;  /* 0xffffe0100a0e7981 */ /* 0x000ea4000c1e1b00 */
[----:B--2---:R-:W-:-:S07]  /*5290*/  DMUL R14, R14, R6 ;  /* 0x000000060e0e7228 */ /* 0x004fce0000000000 */
[----:B------:R1:W-:Y:S04]  /*52a0*/  STG.E.64 desc[UR16][R10.64+-0x20], R14 ;  /* 0xffffe00e0a007986 */ /* 0x0003e8000c101b10 */
[----:B------:R-:W2:Y:S02]  /*52b0*/  LDG.E.64 R16, desc[UR16][R4.64+-0x18] ;  /* 0xffffe81004107981 */ /* 0x000ea4000c1e1b00 */
[----:B--2---:R-:W-:-:S07]  /*52c0*/  DMUL R16, R16, R6 ;  /* 0x0000000610107228 */ /* 0x004fce0000000000 */
[----:B------:R2:W-:Y:S04]  /*52d0*/  STG.E.64 desc[UR16][R4.64+-0x18], R16 ;  /* 0xffffe81004007986 */ /* 0x0005e8000c101b10 */
[----:B------:R-:W3:Y:S02]  /*52e0*/  LDG.E.64 R18, desc[UR16][R8.64+-0x18] ;  /* 0xffffe81008127981 */ /* 0x000ee4000c1e1b00 */
[----:B---3--:R-:W-:-:S07]  /*52f0*/  DMUL R18, R18, R6 ;  /* 0x0000000612127228 */ /* 0x008fce0000000000 */
[----:B------:R3:W-:Y:S04]  /*5300*/  STG.E.64 desc[UR16][R8.64+-0x18], R18 ;  /* 0xffffe81208007986 */ /* 0x0007e8000c101b10 */
[----:B------:R-:W4:Y:S02]  /*5310*/  LDG.E.64 R20, desc[UR16][R10.64+-0x18] ;  /* 0xffffe8100a147981 */ /* 0x000f24000c1e1b00 */
[----:B----4-:R-:W-:-:S07]  /*5320*/  DMUL R20, R20, R6 ;  /* 0x0000000614147228 */ /* 0x010fce0000000000 */
[----:B------:R4:W-:Y:S04]  /*5330*/  STG.E.64 desc[UR16][R10.64+-0x18], R20 ;  /* 0xffffe8140a007986 */ /* 0x0009e8000c101b10 */
[----:B0-----:R-:W5:Y:S02]  /*5340*/  LDG.E.64 R12, desc[UR16][R4.64+-0x10] ;  /* 0xfffff010040c7981 */ /* 0x001f64000c1e1b00 */
[----:B-----5:R-:W-:-:S07]  /*5350*/  DMUL R12, R12, R6 ;  /* 0x000000060c0c7228 */ /* 0x020fce0000000000 */
[----:B------:R0:W-:Y:S04]  /*5360*/  STG.E.64 desc[UR16][R4.64+-0x10], R12 ;  /* 0xfffff00c04007986 */ /* 0x0001e8000c101b10 */
[----:B-1----:R-:W5:Y:S02]  /*5370*/  LDG.E.64 R14, desc[UR16][R8.64+-0x10] ;  /* 0xfffff010080e7981 */ /* 0x002f64000c1e1b00 */
[----:B-----5:R-:W-:-:S07]  /*5380*/  DMUL R14, R14, R6 ;  /* 0x000000060e0e7228 */ /* 0x020fce0000000000 */
[----:B------:R1:W-:Y:S04]  /*5390*/  STG.E.64 desc[UR16][R8.64+-0x10], R14 ;  /* 0xfffff00e08007986 */ /* 0x0003e8000c101b10 */
[----:B--2---:R-:W2:Y:S02]  /*53a0*/  LDG.E.64 R16, desc[UR16][R10.64+-0x10] ;  /* 0xfffff0100a107981 */ /* 0x004ea4000c1e1b00 */
[----:B--2---:R-:W-:-:S07]  /*53b0*/  DMUL R16, R16, R6 ;  /* 0x0000000610107228 */ /* 0x004fce0000000000 */
[----:B------:R2:W-:Y:S04]  /*53c0*/  STG.E.64 desc[UR16][R10.64+-0x10], R16 ;  /* 0xfffff0100a007986 */ /* 0x0005e8000c101b10 */
[----:B---3--:R-:W3:Y:S02]  /*53d0*/  LDG.E.64 R18, desc[UR16][R4.64+-0x8] ;  /* 0xfffff81004127981 */ /* 0x008ee4000c1e1b00 */
[----:B---3--:R-:W-:-:S07]  /*53e0*/  DMUL R18, R18, R6 ;  /* 0x0000000612127228 */ /* 0x008fce0000000000 */
[----:B------:R3:W-:Y:S04]  /*53f0*/  STG.E.64 desc[UR16][R4.64+-0x8], R18 ;  /* 0xfffff81204007986 */ /* 0x0007e8000c101b10 */
[----:B----4-:R-:W4:Y:S02]  /*5400*/  LDG.E.64 R20, desc[UR16][R8.64+-0x8] ;  /* 0xfffff81008147981 */ /* 0x010f24000c1e1b00 */
        /* <DEDUP_REMOVED lines=31> */
[----:B------:R-:W-:Y:S04]  /*5600*/  STG.E.64 desc[UR16][R10.64+0x10], R20 ;  /* 0x000010140a007986 */ /* 0x000fe8000c101b10 */
[----:B0-----:R-:W4:Y:S02]  /*5610*/  LDG.E.64 R12, desc[UR16][R4.64+0x18] ;  /* 0x00001810040c7981 */ /* 0x001f24000c1e1b00 */
[----:B----4-:R-:W-:-:S07]  /*5620*/  DMUL R12, R12, R6 ;  /* 0x000000060c0c7228 */ /* 0x010fce0000000000 */
[----:B------:R0:W-:Y:S04]  /*5630*/  STG.E.64 desc[UR16][R4.64+0x18], R12 ;  /* 0x0000180c04007986 */ /* 0x0001e8000c101b10 */
[----:B-1----:R-:W4:Y:S02]  /*5640*/  LDG.E.64 R14, desc[UR16][R8.64+0x18] ;  /* 0x00001810080e7981 */ /* 0x002f24000c1e1b00 */
[----:B----4-:R-:W-:-:S07]  /*5650*/  DMUL R14, R14, R6 ;  /* 0x000000060e0e7228 */ /* 0x010fce0000000000 */
[----:B------:R1:W-:Y:S04]  /*5660*/  STG.E.64 desc[UR16][R8.64+0x18], R14 ;  /* 0x0000180e08007986 */ /* 0x0003e8000c101b10 */
[----:B--2---:R-:W2:Y:S01]  /*5670*/  LDG.E.64 R16, desc[UR16][R10.64+0x18] ;  /* 0x000018100a107981 */ /* 0x004ea2000c1e1b00 */
[----:B------:R-:W-:Y:S01]  /*5680*/  VIADD R3, R3, 0x8 ;  /* 0x0000000803037836 */ /* 0x000fe20000000000 */
[----:B------:R-:W-:Y:S02]  /*5690*/  IADD3 R23, P1, PT, R4, 0x40, RZ ;  /* 0x0000004004177810 */ /* 0x000fe40007f3e0ff */
[----:B---3--:R-:W-:Y:S02]  /*56a0*/  IADD3 R18, P3, PT, R10, 0x40, RZ ;  /* 0x000000400a127810 */ /* 0x008fe40007f7e0ff */
[----:B------:R-:W-:Y:S01]  /*56b0*/  ISETP.NE.AND P0, PT, R3, RZ, PT ;  /* 0x000000ff0300720c */ /* 0x000fe20003f05270 */
[----:B0-----:R-:W-:Y:S01]  /*56c0*/  IMAD.X R5, RZ, RZ, R5, P1 ;  /* 0x000000ffff057224 */ /* 0x001fe200008e0605 */
[----:B------:R-:W-:Y:S01]  /*56d0*/  IADD3 R20, P2, PT, R8, 0x40, RZ ;  /* 0x0000004008147810 */ /* 0x000fe20007f5e0ff */
[----:B------:R-:W-:-:S03]  /*56e0*/  IMAD.X R19, RZ, RZ, R11, P3 ;  /* 0x000000ffff137224 */ /* 0x000fc600018e060b */
[----:B------:R-:W-:Y:S01]  /*56f0*/  IADD3.X R21, PT, PT, RZ, R9, RZ, P2, !PT ;  /* 0x00000009ff157210 */ /* 0x000fe200017fe4ff */
[----:B--2---:R-:W-:-:S07]  /*5700*/  DMUL R16, R16, R6 ;  /* 0x0000000610107228 */ /* 0x004fce0000000000 */
[----:B------:R1:W-:Y:S01]  /*5710*/  STG.E.64 desc[UR16][R10.64+0x18], R16 ;  /* 0x000018100a007986 */ /* 0x0003e2000c101b10 */
[----:B------:R-:W-:Y:S05]  /*5720*/  @P0 BRA `(.L_x_42) ;  /* 0xfffffff800a80947 */ /* 0x000fea000383ffff */
.L_x_41:
[----:B------:R-:W-:Y:S05]  /*5730*/  @!P4 BRA `(.L_x_37) ;  /* 0x000000040074c947 */ /* 0x000fea0003800000 */
[----:B------:R-:W-:Y:S02]  /*5740*/  ISETP.GE.U32.AND P0, PT, R22, 0x4, PT ;  /* 0x000000041600780c */ /* 0x000fe40003f06070 */
[----:B------:R-:W-:-:S04]  /*5750*/  LOP3.LUT R3, R2, 0x3, RZ, 0xc0, !PT ;  /* 0x0000000302037812 */ /* 0x000fc800078ec0ff */
[----:B------:R-:W-:-:S07]  /*5760*/  ISETP.NE.AND P1, PT, R3, RZ, PT ;  /* 0x000000ff0300720c */ /* 0x000fce0003f25270 */
[----:B------:R-:W-:Y:S06]  /*5770*/  @!P0 BRA `(.L_x_43) ;  /* 0x0000000000ac8947 */ /* 0x000fec0003800000 */
[----:B------:R-:W0:Y:S08]  /*5780*/  LDC.64 R4, c[0x0][0x3f0] ;  /* 0x0000fc00ff047b82 */ /* 0x000e300000000a00 */
[----:B-1----:R-:W1:Y:S08]  /*5790*/  LDC.64 R10, c[0x0][0x3f8] ;  /* 0x0000fe00ff0a7b82 */ /* 0x002e700000000a00 */
[----:B------:R-:W2:Y:S01]  /*57a0*/  LDC.64 R16, c[0x0][0x400] ;  /* 0x00010000ff107b82 */ /* 0x000ea20000000a00 */
[----:B0-----:R-:W-:-:S05]  /*57b0*/  IMAD.WIDE.U32 R4, R0, 0x8, R4 ;  /* 0x0000000800047825 */ /* 0x001fca00078e0004 */
[----:B------:R-:W3:Y:S02]  /*57c0*/  LDG.E.64 R8, desc[UR16][R4.64] ;  /* 0x0000001004087981 */ /* 0x000ee4000c1e1b00 */
[----:B---3--:R-:W-:Y:S01]  /*57d0*/  DMUL R12, R8, R6 ;  /* 0x00000006080c7228 */ /* 0x008fe20000000000 */
[----:B-1----:R-:W-:-:S06]  /*57e0*/  IMAD.WIDE.U32 R8, R0, 0x8, R10 ;  /* 0x0000000800087825 */ /* 0x002fcc00078e000a */
[----:B------:R0:W-:Y:S04]  /*57f0*/  STG.E.64 desc[UR16][R4.64], R12 ;  /* 0x0000000c04007986 */ /* 0x0001e8000c101b10 */
[----:B------:R-:W3:Y:S02]  /*5800*/  LDG.E.64 R10, desc[UR16][R8.64] ;  /* 0x00000010080a7981 */ /* 0x000ee4000c1e1b00 */
[----:B---3--:R-:W-:Y:S01]  /*5810*/  DMUL R14, R10, R6 ;  /* 0x000000060a0e7228 */ /* 0x008fe20000000000 */
[----:B--2---:R-:W-:-:S06]  /*5820*/  IMAD.WIDE.U32 R10, R0, 0x8, R16 ;  /* 0x00000008000a7825 */ /* 0x004fcc00078e0010 */
[----:B------:R1:W-:Y:S04]  /*5830*/  STG.E.64 desc[UR16][R8.64], R14 ;  /* 0x0000000e08007986 */ /* 0x0003e8000c101b10 */
[----:B------:R-:W2:Y:S02]  /*5840*/  LDG.E.64 R16, desc[UR16][R10.64] ;  /* 0x000000100a107981 */ /* 0x000ea4000c1e1b00 */
[----:B--2---:R-:W-:-:S07]  /*5850*/  DMUL R16, R16, R6 ;  /* 0x0000000610107228 */ /* 0x004fce0000000000 */
[----:B------:R2:W-:Y:S04]  /*5860*/  STG.E.64 desc[UR16][R10.64], R16 ;  /* 0x000000100a007986 */ /* 0x0005e8000c101b10 */
[----:B------:R-:W3:Y:S02]  /*5870*/  LDG.E.64 R18, desc[UR16][R4.64+0x8] ;  /* 0x0000081004127981 */ /* 0x000ee4000c1e1b00 */
[----:B---3--:R-:W-:-:S07]  /*5880*/  DMUL R18, R18, R6 ;  /* 0x0000000612127228 */ /* 0x008fce0000000000 */
[----:B------:R3:W-:Y:S04]  /*5890*/  STG.E.64 desc[UR16][R4.64+0x8], R18 ;  /* 0x0000081204007986 */ /* 0x0007e8000c101b10 */
[----:B0-----:R-:W4:Y:S02]  /*58a0*/  LDG.E.64 R12, desc[UR16][R8.64+0x8] ;  /* 0x00000810080c7981 */ /* 0x001f24000c1e1b00 */
[----:B----4-:R-:W-:-:S07]  /*58b0*/  DMUL R12, R12, R6 ;  /* 0x000000060c0c7228 */ /* 0x010fce0000000000 */
[----:B------:R0:W-:Y:S04]  /*58c0*/  STG.E.64 desc[UR16][R8.64+0x8], R12 ;  /* 0x0000080c08007986 */ /* 0x0001e8000c101b10 */
[----:B------:R-:W4:Y:S02]  /*58d0*/  LDG.E.64 R20, desc[UR16][R10.64+0x8] ;  /* 0x000008100a147981 */ /* 0x000f24000c1e1b00 */
[----:B----4-:R-:W-:-:S07]  /*58e0*/  DMUL R20, R20, R6 ;  /* 0x0000000614147228 */ /* 0x010fce0000000000 */
        /* <DEDUP_REMOVED lines=10> */
[----:B0-----:R-:W3:Y:S02]  /*5990*/  LDG.E.64 R12, desc[UR16][R4.64+0x18] ;  /* 0x00001810040c7981 */ /* 0x001ee4000c1e1b00 */
[----:B---3--:R-:W-:-:S07]  /*59a0*/  DMUL R12, R12, R6 ;  /* 0x000000060c0c7228 */ /* 0x008fce0000000000 */
[----:B------:R2:W-:Y:S04]  /*59b0*/  STG.E.64 desc[UR16][R4.64+0x18], R12 ;  /* 0x0000180c04007986 */ /* 0x0005e8000c101b10 */
[----:B----4-:R-:W3:Y:S02]  /*59c0*/  LDG.E.64 R20, desc[UR16][R8.64+0x18] ;  /* 0x0000181008147981 */ /* 0x010ee4000c1e1b00 */
[----:B---3--:R-:W-:-:S07]  /*59d0*/  DMUL R20, R20, R6 ;  /* 0x0000000614147228 */ /* 0x008fce0000000000 */
[----:B------:R2:W-:Y:S04]  /*59e0*/  STG.E.64 desc[UR16][R8.64+0x18], R20 ;  /* 0x0000181408007986 */ /* 0x0005e8000c101b10 */
[----:B-1----:R-:W3:Y:S01]  /*59f0*/  LDG.E.64 R14, desc[UR16][R10.64+0x18] ;  /* 0x000018100a0e7981 */ /* 0x002ee2000c1e1b00 */
[----:B------:R-:W-:Y:S01]  /*5a00*/  VIADD R0, R0, 0x4 ;  /* 0x0000000400007836 */ /* 0x000fe20000000000 */
[----:B---3--:R-:W-:-:S07]  /*5a10*/  DMUL R14, R14, R6 ;  /* 0x000000060e0e7228 */ /* 0x008fce0000000000 */
[----:B------:R2:W-:Y:S04]  /*5a20*/  STG.E.64 desc[UR16][R10.64+0x18], R14 ;  /* 0x0000180e0a007986 */ /* 0x0005e8000c101b10 */
.L_x_43:
[----:B------:R-:W-:Y:S05]  /*5a30*/  @!P1 BRA `(.L_x_37) ;  /* 0x0000000000b49947 */ /* 0x000fea0003800000 */
[----:B------:R-:W-:Y:S02]  /*5a40*/  ISETP.NE.AND P0, PT, R3, 0x1, PT ;  /* 0x000000010300780c */ /* 0x000fe40003f05270 */
[----:B--2---:R-:W-:-:S04]  /*5a50*/  LOP3.LUT R4, R2, 0x1, RZ, 0xc0, !PT ;  /* 0x0000000102047812 */ /* 0x004fc800078ec0ff */
[----:B------:R-:W-:-:S07]  /*5a60*/  ISETP.NE.U32.AND P1, PT, R4, 0x1, PT ;  /* 0x000000010400780c */ /* 0x000fce0003f25070 */
[----:B------:R-:W-:Y:S06]  /*5a70*/  @!P0 BRA `(.L_x_44) ;  /* 0x0000000000648947 */ /* 0x000fec0003800000 */
[----:B------:R-:W0:Y:S08]  /*5a80*/  LDC.64 R4, c[0x0][0x3f0] ;  /* 0x0000fc00ff047b82 */ /* 0x000e300000000a00 */
[----:B-1----:R-:W1:Y:S08]  /*5a90*/  LDC.64 R8, c[0x0][0x3f8] ;  /* 0x0000fe00ff087b82 */ /* 0x002e700000000a00 */
[----:B------:R-:W2:Y:S01]  /*5aa0*/  LDC.64 R10, c[0x0][0x400] ;  /* 0x00010000ff0a7b82 */ /* 0x000ea20000000a00 */
[----:B0-----:R-:W-:-:S05]  /*5ab0*/  IMAD.WIDE.U32 R16, R0, 0x8, R4 ;  /* 0x0000000800107825 */ /* 0x001fca00078e0004 */
[----:B------:R-:W3:Y:S01]  /*5ac0*/  LDG.E.64 R4, desc[UR16][R16.64] ;  /* 0x0000001010047981 */ /* 0x000ee2000c1e1b00 */
[----:B-1----:R-:W-:Y:S01]  /*5ad0*/  IMAD.WIDE.U32 R18, R0, 0x8, R8 ;  /* 0x0000000800127825 */ /* 0x002fe200078e0008 */
[----:B---3--:R-:W-:-:S07]  /*5ae0*/  DMUL R4, R4, R6 ;  /* 0x0000000604047228 */ /* 0x008fce0000000000 */
[----:B------:R0:W-:Y:S04]  /*5af0*/  STG.E.64 desc[UR16][R16.64], R4 ;  /* 0x0000000410007986 */ /* 0x0001e8000c101b10 */
[----:B------:R-:W3:Y:S01]  /*5b00*/  LDG.E.64 R8, desc[UR16][R18.64] ;  /* 0x0000001012087981 */ /* 0x000ee2000c1e1b00 */
[----:B--2---:R-:W-:Y:S01]  /*5b10*/  IMAD.WIDE.U32 R20, R0, 0x8, R10 ;  /* 0x0000000800147825 */ /* 0x004fe200078e000a */
[----:B---3--:R-:W-:-:S07]  /*5b20*/  DMUL R8, R8, R6 ;  /* 0x0000000608087228 */ /* 0x008fce0000000000 */
[----:B------:R2:W-:Y:S04]  /*5b30*/  STG.E.64 desc[UR16][R18.64], R8 ;  /* 0x0000000812007986 */ /* 0x0005e8000c101b10 */
[----:B------:R-:W3:Y:S02]  /*5b40*/  LDG.E.64 R10, desc[UR16][R20.64] ;  /* 0x00000010140a7981 */ /* 0x000ee4000c1e1b00 */
[----:B---3--:R-:W-:-:S07]  /*5b50*/  DMUL R10, R10, R6 ;  /* 0x000000060a0a7228 */ /* 0x008fce0000000000 */
[----:B------:R2:W-:Y:S04]  /*5b60*/  STG.E.64 desc[UR16][R20.64], R10 ;  /* 0x0000000a14007986 */ /* 0x0005e8000c101b10 */
[----:B------:R-:W3:Y:S02]  /*5b70*/  LDG.E.64 R12, desc[UR16][R16.64+0x8] ;  /* 0x00000810100c7981 */ /* 0x000ee4000c1e1b00 */
[----:B---3--:R-:W-:-:S07]  /*5b80*/  DMUL R12, R12, R6 ;  /* 0x000000060c0c7228 */ /* 0x008fce0000000000 */
[----:B------:R2:W-:Y:S04]  /*5b90*/  STG.E.64 desc[UR16][R16.64+0x8], R12 ;  /* 0x0000080c10007986 */ /* 0x0005e8000c101b10 */
[----:B0-----:R-:W3:Y:S02]  /*5ba0*/  LDG.E.64 R4, desc[UR16][R18.64+0x8] ;  /* 0x0000081012047981 */ /* 0x001ee4000c1e1b00 */
[----:B---3--:R-:W-:-:S07]  /*5bb0*/  DMUL R4, R4, R6 ;  /* 0x0000000604047228 */ /* 0x008fce0000000000 */
[----:B------:R2:W-:Y:S04]  /*5bc0*/  STG.E.64 desc[UR16][R18.64+0x8], R4 ;  /* 0x0000080412007986 */ /* 0x0005e8000c101b10 */
[----:B------:R-:W3:Y:S01]  /*5bd0*/  LDG.E.64 R14, desc[UR16][R20.64+0x8] ;  /* 0x00000810140e7981 */ /* 0x000ee2000c1e1b00 */
[----:B------:R-:W-:Y:S01]  /*5be0*/  VIADD R0, R0, 0x2 ;  /* 0x0000000200007836 */ /* 0x000fe20000000000 */
[----:B---3--:R-:W-:-:S07]  /*5bf0*/  DMUL R14, R14, R6 ;  /* 0x000000060e0e7228 */ /* 0x008fce0000000000 */
[----:B------:R2:W-:Y:S04]  /*5c00*/  STG.E.64 desc[UR16][R20.64+0x8], R14 ;  /* 0x0000080e14007986 */ /* 0x0005e8000c101b10 */
.L_x_44:
[----:B------:R-:W-:Y:S05]  /*5c10*/  @P1 BRA `(.L_x_37) ;  /* 0x00000000003c1947 */ /* 0x000fea0003800000 */
[----:B--2---:R-:W0:Y:S08]  /*5c20*/  LDC.64 R4, c[0x0][0x3f0] ;  /* 0x0000fc00ff047b82 */ /* 0x004e300000000a00 */
        /* <DEDUP_REMOVED lines=11> */
[----:B------:R-:W2:Y:S02]  /*5ce0*/  LDG.E.64 R16, desc[UR16][R14.64] ;  /* 0x000000100e107981 */ /* 0x000ea4000c1e1b00 */
[----:B--2---:R-:W-:-:S07]  /*5cf0*/  DMUL R16, R16, R6 ;  /* 0x0000000610107228 */ /* 0x004fce0000000000 */
[----:B------:R4:W-:Y:S04]  /*5d00*/  STG.E.64 desc[UR16][R14.64], R16 ;  /* 0x000000100e007986 */ /* 0x0009e8000c101b10 */
.L_x_37:
[----:B------:R-:W-:-:S13]  /*5d10*/  ISETP.GE.AND P0, PT, R2, 0x1, PT ;  /* 0x000000010200780c */ /* 0x000fda0003f06270 */
[----:B0-----:R-:W-:Y:S05]  /*5d20*/  @!P0 EXIT ;  /* 0x000000000000894d */ /* 0x001fea0003800000 */
[----:B------:R-:W1:Y:S01]  /*5d30*/  LDCU.128 UR4, c[0x0][0x390] ;  /* 0x00007200ff0477ac */ /* 0x000e620008000c00 */
[----:B------:R-:W-:Y:S02]  /*5d40*/  ISETP.NE.AND P0, PT, R2, 0x1, PT ;  /* 0x000000010200780c */ /* 0x000fe40003f05270 */
[----:B--2---:R-:W-:Y:S01]  /*5d50*/  CS2R R22, SRZ ;  /* 0x0000000000167805 */ /* 0x004fe2000001ff00 */
[----:B------:R-:W0:Y:S01]  /*5d60*/  LDCU.64 UR8, c[0x0][0x3a0] ;  /* 0x00007400ff0877ac */ /* 0x000e220008000a00 */
[----:B-1--4-:R-:W-:Y:S01]  /*5d70*/  MOV R14, UR4 ;  /* 0x00000004000e7c02 */ /* 0x012fe20008000f00 */
[----:B------:R-:W-:Y:S02]  /*5d80*/  IMAD.U32 R15, RZ, RZ, UR5 ;  /* 0x00000005ff0f7e24 */ /* 0x000fe4000f8e00ff */
[----:B---3--:R-:W-:Y:S01]  /*5d90*/  IMAD.U32 R12, RZ, RZ, UR6 ;  /* 0x00000006ff0c7e24 */ /* 0x008fe2000f8e00ff */
[----:B0-----:R-:W-:Y:S01]  /*5da0*/  MOV R10, UR8 ;  /* 0x00000008000a7c02 */ /* 0x001fe20008000f00 */
[----:B------:R-:W-:-:S02]  /*5db0*/  IMAD.U32 R13, RZ, RZ, UR7 ;  /* 0x00000007ff0d7e24 */ /* 0x000fc4000f8e00ff */
[----:B------:R-:W-:Y:S01]  /*5dc0*/  IMAD.U32 R11, RZ, RZ, UR9 ;  /* 0x00000009ff0b7e24 */ /* 0x000fe2000f8e00ff */
[----:B------:R-:W-:-:S03]  /*5dd0*/  DADD R8, R14, R14 ;  /* 0x000000000e087229 */ /* 0x000fc6000000000e */
[----:B------:R-:W-:Y:S02]  /*5de0*/  DADD R6, R12, R12 ;  /* 0x000000000c067229 */ /* 0x000fe4000000000c */
[----:B------:R-:W-:Y:S01]  /*5df0*/  DADD R4, R10, R10 ;  /* 0x000000000a047229 */ /* 0x000fe2000000000a */
[----:B------:R-:W-:Y:S10]  /*5e00*/  @!P0 BRA `(.L_x_45) ;  /* 0x0000000800808947 */ /* 0x000ff40003800000 */
[----:B------:R-:W0:Y:S01]  /*5e10*/  LDCU.128 UR4, c[0x0][0x3f0] ;  /* 0x00007e00ff0477ac */ /* 0x000e220008000c00 */
[----:B------:R-:W-:Y:S01]  /*5e20*/  LOP3.LUT R22, R2, 0x7ffffffe, RZ, 0xc0, !PT ;  /* 0x7ffffffe02167812 */ /* 0x000fe200078ec0ff */
[----:B------:R-:W1:Y:S04]  /*5e30*/  LDCU.64 UR10, c[0x0][0x3d8] ;  /* 0x00007b00ff0a77ac */ /* 0x000e680008000a00 */
[----:B------:R-:W-:Y:S01]  /*5e40*/  IMAD.MOV R0, RZ, RZ, -R22 ;  /* 0x000000ffff007224 */ /* 0x000fe200078e0a16 */
[----:B------:R-:W2:Y:S01]  /*5e50*/  LDCU.128 UR20, c[0x0][0x3e0] ;  /* 0x00007c00ff1477ac */ /* 0x000ea20008000c00 */
[----:B------:R-:W3:Y:S01]  /*5e60*/  LDCU.64 UR8, c[0x0][0x400] ;  /* 0x00008000ff0877ac */ /* 0x000ee20008000a00 */
[----:B------:R-:W4:Y:S01]  /*5e70*/  LDCU.64 UR18, c[0x0][0x388] ;  /* 0x00007100ff1277ac */ /* 0x000f220008000a00 */
[----:B0-----:R-:W-:-:S02]  /*5e80*/  UIADD3 UR14, UP0, UPT, UR4, 0x8, URZ ;  /* 0x00000008040e7890 */ /* 0x001fc4000ff1e0ff */
[----:B------:R-:W-:Y:S02]  /*5e90*/  UIADD3 UR6, UP1, UPT, UR6, 0x8, URZ ;  /* 0x0000000806067890 */ /* 0x000fe4000ff3e0ff */
[----:B------:R-:W-:Y:S02]  /*5ea0*/  UIADD3.X UR15, UPT, UPT, URZ, UR5, URZ, UP0, !UPT ;  /* 0x00000005ff0f7290 */ /* 0x000fe400087fe4ff */
[----:B------:R-:W-:Y:S01]  /*5eb0*/  UIADD3.X UR7, UPT, UPT, URZ, UR7, URZ, UP1, !UPT ;  /* 0x00000007ff077290 */ /* 0x000fe20008ffe4ff */
[----:B------:R-:W-:Y:S01]  /*5ec0*/  IMAD.U32 R2, RZ, RZ, UR14 ;  /* 0x0000000eff027e24 */ /* 0x000fe2000f8e00ff */
[----:B--2---:R-:W-:Y:S01]  /*5ed0*/  UIADD3 UR12, UP0, UPT, UR22, 0x8, URZ ;  /* 0x00000008160c7890 */ /* 0x004fe2000ff1e0ff */
[----:B------:R-:W-:Y:S01]  /*5ee0*/  IMAD.U32 R18, RZ, RZ, UR6 ;  /* 0x00000006ff127e24 */ /* 0x000fe2000f8e00ff */
[----:B------:R-:W-:Y:S01]  /*5ef0*/  UIADD3 UR4, UP3, UPT, UR20, 0x8, URZ ;  /* 0x0000000814047890 */ /* 0x000fe2000ff7e0ff */
[----:B------:R-:W-:Y:S01]  /*5f00*/  IMAD.U32 R3, RZ, RZ, UR15 ;  /* 0x0000000fff037e24 */ /* 0x000fe2000f8e00ff */
[----:B-1----:R-:W-:Y:S01]  /*5f10*/  UIADD3 UR10, UP1, UPT, UR10, 0x8, URZ ;  /* 0x000000080a0a7890 */ /* 0x002fe2000ff3e0ff */
[----:B------:R-:W-:Y:S01]  /*5f20*/  IMAD.U32 R19, RZ, RZ, UR7 ;  /* 0x00000007ff137e24 */ /* 0x000fe2000f8e00ff */
[----:B---3--:R-:W-:Y:S01]  /*5f30*/  UIADD3 UR8, UP2, UPT, UR8, 0x8, URZ ;  /* 0x0000000808087890 */ /* 0x008fe2000ff5e0ff */
[----:B------:R-:W-:Y:S01]  /*5f40*/  MOV R28, UR12 ;  /* 0x0000000c001c7c02 */ /* 0x000fe20008000f00 */
[----:B------:R-:W-:Y:S01]  /*5f50*/  UIADD3.X UR13, UPT, UPT, URZ, UR23, URZ, UP0, !UPT ;  /* 0x00000017ff0d7290 */ /* 0x000fe200087fe4ff */
[----:B------:R-:W-:Y:S01]  /*5f60*/  MOV R20, UR4 ;  /* 0x0000000400147c02 */ /* 0x000fe20008000f00 */
[----:B------:R-:W-:Y:S01]  /*5f70*/  UIADD3.X UR5, UPT, UPT, URZ, UR21, URZ, UP3, !UPT ;  /* 0x00000015ff057290 */ /* 0x000fe20009ffe4ff */
[----:B------:R-:W-:Y:S01]  /*5f80*/  IMAD.U32 R16, RZ, RZ, UR10 ;  /* 0x0000000aff107e24 */ /* 0x000fe2000f8e00ff */
[----:B------:R-:W-:Y:S01]  /*5f90*/  UIADD3.X UR11, UPT, UPT, URZ, UR11, URZ, UP1, !UPT ;  /* 0x0000000bff0b7290 */ /* 0x000fe20008ffe4ff */
[----:B------:R-:W-:Y:S01]  /*5fa0*/  IMAD.U32 R23, RZ, RZ, UR8 ;  /* 0x00000008ff177e24 */ /* 0x000fe2000f8e00ff */
[----:B------:R-:W-:Y:S01]  /*5fb0*/  UIADD3.X UR9, UPT, UPT, URZ, UR9, URZ, UP2, !UPT ;  /* 0x00000009ff097290 */ /* 0x000fe200097fe4ff */
[----:B------:R-:W-:-:S02]  /*5fc0*/  IMAD.U32 R25, RZ, RZ, UR13 ;  /* 0x0000000dff197e24 */ /* 0x000fc4000f8e00ff */
[----:B------:R-:W-:Y:S02]  /*5fd0*/  IMAD.U32 R21, RZ, RZ, UR5 ;  /* 0x00000005ff157e24 */ /* 0x000fe4000f8e00ff */
[----:B------:R-:W-:Y:S01]  /*5fe0*/  IMAD.U32 R17, RZ, RZ, UR11 ;  /* 0x0000000bff117e24 */ /* 0x000fe2000f8e00ff */
[----:B----4-:R-:W-:-:S07]  /*5ff0*/  MOV R27, UR9 ;  /* 0x00000009001b7c02 */ /* 0x010fce0008000f00 */
.L_x_46:
[----:B------:R-:W2:Y:S04]  /*6000*/  LDG.E.64 R10, desc[UR16][R2.64+-0x8] ;  /* 0xfffff810020a7981 */ /* 0x000ea8000c1e1b00 */
[----:B------:R-:W2:Y:S02]  /*6010*/  LDG.E.64 R12, desc[UR16][R16.64+-0x8] ;  /* 0xfffff810100c7981 */ /* 0x000ea4000c1e1b00 */
[----:B--2---:R-:W-:-:S07]  /*6020*/  DFMA R10, R10, UR18, R12 ;  /* 0x000000120a0a7c2b */ /* 0x004fce000800000c */
[----:B------:R-:W-:Y:S04]  /*6030*/  STG.E.64 desc[UR16][R16.64+-0x8], R10 ;  /* 0xfffff80a10007986 */ /* 0x000fe8000c101b10 */
[----:B------:R-:W2:Y:S04]  /*6040*/  LDG.E.64 R12, desc[UR16][R18.64+-0x8] ;  /* 0xfffff810120c7981 */ /* 0x000ea8000c1e1b00 */
[----:B------:R-:W2:Y:S01]  /*6050*/  LDG.E.64 R14, desc[UR16][R20.64+-0x8] ;  /* 0xfffff810140e7981 */ /* 0x000ea2000c1e1b00 */
[----:B------:R-:W-:Y:S01]  /*6060*/  IMAD.MOV.U32 R24, RZ, RZ, R28 ;  /* 0x000000ffff187224 */ /* 0x000fe200078e001c */
[----:B------:R-:W-:Y:S01]  /*6070*/  MOV R26, R23 ;  /* 0x00000017001a7202 */ /* 0x000fe20000000f00 */
[----:B--2---:R-:W-:-:S07]  /*6080*/  DFMA R12, R12, UR18, R14 ;  /* 0x000000120c0c7c2b */ /* 0x004fce000800000e */
[----:B------:R0:W-:Y:S04]  /*6090*/  STG.E.64 desc[UR16][R20.64+-0x8], R12 ;  /* 0xfffff80c14007986 */ /* 0x0001e8000c101b10 */
[----:B------:R-:W2:Y:S04]  /*60a0*/  LDG.E.64 R14, desc[UR16][R26.64+-0x8] ;  /* 0xfffff8101a0e7981 */ /* 0x000ea8000c1e1b00 */
[----:B------:R-:W2:Y:S01]  /*60b0*/  LDG.E.64 R28, desc[UR16][R24.64+-0x8] ;  /* 0xfffff810181c7981 */ /* 0x000ea2000c1e1b00 */
[----:B0-----:R-:W0:Y:S01]  /*60c0*/  LDC.64 R12, c[0x0][0x398] ;  /* 0x0000e600ff0c7b82 */ /* 0x001e220000000a00 */
[----:B--2---:R-:W-:-:S07]  /*60d0*/  DFMA R28, R14, UR18, R28 ;  /* 0x000000120e1c7c2b */ /* 0x004fce000800001c */
[----:B------:R-:W1:Y:S01]  /*60e0*/  LDC.64 R14, c[0x0][0x390] ;  /* 0x0000e400ff0e7b82 */ /* 0x000e620000000a00 */
[----:B------:R-:W-:Y:S04]  /*60f0*/  STG.E.64 desc[UR16][R24.64+-0x8], R28 ;  /* 0xfffff81c18007986 */ /* 0x000fe8000c101b10 */
[----:B------:R-:W1:Y:S02]  /*6100*/  LDG.E.64 R10, desc[UR16][R16.64+-0x8] ;  /* 0xfffff810100a7981 */ /* 0x000e64000c1e1b00 */
[----:B-1----:R-:W-:-:S14]  /*6110*/  DSETP.GT.AND P0, PT, R10, R14, PT ;  /* 0x0000000e0a00722a */ /* 0x002fdc0003f04000 */
[----:B------:R-:W-:-:S07]  /*6120*/  @P0 DADD R10, R8, -R10 ;  /* 0x00000000080a0229 */ /* 0x000fce000000080a */
[----:B------:R1:W-:Y:S04]  /*6130*/  @P0 STG.E.64 desc[UR16][R16.64+-0x8], R10 ;  /* 0xfffff80a10000986 */ /* 0x0003e8000c101b10 */
[----:B------:R-:W2:Y:S01]  /*6140*/  @P0 LDG.E.64 R30, desc[UR16][R2.64+-0x8] ;  /* 0xfffff810021e0981 */ /* 0x000ea2000c1e1b00 */
[----:B-1----:R-:W1:Y:S01]  /*6150*/  LDC.64 R10, c[0x0][0x3a0] ;  /* 0x0000e800ff0a7b82 */ /* 0x002e620000000a00 */
[----:B--2---:R-:W-:-:S07]  /*6160*/  @P0 DADD R32, -RZ, -|R30| ;  /* 0x00000000ff200229 */ /* 0x004fce0000000d1e */
[----:B------:R2:W-:Y:S04]  /*6170*/  @P0 STG.E.64 desc[UR16][R2.64+-0x8], R32 ;  /* 0xfffff82002000986 */ /* 0x0005e8000c101b10 */
[----:B------:R-:W0:Y:S02]  /*6180*/  LDG.E.64 R30, desc[UR16][R20.64+-0x8] ;  /* 0xfffff810141e7981 */ /* 0x000e24000c1e1b00 */
[----:B0-----:R-:W-:-:S14]  /*6190*/  DSETP.GT.AND P0, PT, R30, R12, PT ;  /* 0x0000000c1e00722a */ /* 0x001fdc0003f04000 */
[----:B------:R-:W-:-:S07]  /*61a0*/  @P0 DADD R28, R6, -R30 ;  /* 0x00000000061c0229 */ /* 0x000fce000000081e */
[----:B------:R0:W-:Y:S04]  /*61b0*/  @P0 STG.E.64 desc[UR16][R20.64+-0x8], R28 ;  /* 0xfffff81c14000986 */ /* 0x0001e8000c101b10 */
[----:B------:R-:W3:Y:S02]  /*61c0*/  @P0 LDG.E.64 R30, desc[UR16][R18.64+-0x8] ;  /* 0xfffff810121e0981 */ /* 0x000ee4000c1e1b00 */
[----:B---3--:R-:W-:-:S07]  /*61d0*/  @P0 DADD R34, -RZ, -|R30| ;  /* 0x00000000ff220229 */ /* 0x008fce0000000d1e */
[----:B------:R3:W-:Y:S04]  /*61e0*/  @P0 STG.E.64 desc[UR16][R18.64+-0x8], R34 ;  /* 0xfffff82212000986 */ /* 0x0007e8000c101b10 */
[----:B------:R-:W1:Y:S02]  /*61f0*/  LDG.E.64 R30, desc[UR16][R24.64+-0x8] ;  /* 0xfffff810181e7981 */ /* 0x000e64000c1e1b00 */
[----:B-1----:R-:W-:-:S14]  /*6200*/  DSETP.GT.AND P0, PT, R30, R10, PT ;  /* 0x0000000a1e00722a */ /* 0x002fdc0003f04000 */
[----:B------:R-:W-:-:S07]  /*6210*/  @P0 DADD R30, R4, -R30 ;  /* 0x00000000041e0229 */ /* 0x000fce000000081e */
[----:B------:R1:W-:Y:S04]  /*6220*/  @P0 STG.E.64 desc[UR16][R24.64+-0x8], R30 ;  /* 0xfffff81e18000986 */ /* 0x0003e8000c101b10 */
[----:B--2---:R-:W2:Y:S02]  /*6230*/  @P0 LDG.E.64 R32, desc[UR16][R26.64+-0x8] ;  /* 0xfffff8101a200981 */ /* 0x004ea4000c1e1b00 */
[----:B--2---:R-:W-:-:S07]  /*6240*/  @P0 DADD R32, -RZ, -|R32| ;  /* 0x00000000ff200229 */ /* 0x004fce0000000d20 */
[----:B------:R2:W-:Y:S04]  /*6250*/  @P0 STG.E.64 desc[UR16][R26.64+-0x8], R32 ;  /* 0xfffff8201a000986 */ /* 0x0005e8000c101b10 */
[----:B0-----:R-:W4:Y:S02]  /*6260*/  LDG.E.64 R28, desc[UR16][R16.64+-0x8] ;  /* 0xfffff810101c7981 */ /* 0x001f24000c1e1b00 */
[----:B----4-:R-:W-:-:S14]  /*6270*/  DSETP.GEU.AND P0, PT, R28, RZ, PT ;  /* 0x000000ff1c00722a */ /* 0x010fdc0003f0e000 */
[----:B---3--:R-:W-:-:S07]  /*6280*/  @!P0 DADD R34, -RZ, -R28 ;  /* 0x00000000ff228229 */ /* 0x008fce000000091c */
[----:B------:R0:W-:Y:S04]  /*6290*/  @!P0 STG.E.64 desc[UR16][R16.64+-0x8], R34 ;  /* 0xfffff82210008986 */ /* 0x0001e8000c101b10 */
[----:B------:R-:W3:Y:S02]  /*62a0*/  @!P0 LDG.E.64 R28, desc[UR16][R2.64+-0x8] ;  /* 0xfffff810021c8981 */ /* 0x000ee4000c1e1b00 */
[----:B---3--:R-:W-:-:S07]  /*62b0*/  @!P0 DADD R36, -RZ, |R28| ;  /* 0x00000000ff248229 */ /* 0x008fce000000051c */
[----:B------:R3:W-:Y:S04]  /*62c0*/  @!P0 STG.E.64 desc[UR16][R2.64+-0x8], R36 ;  /* 0xfffff82402008986 */ /* 0x0007e8000c101b10 */
[----:B-1----:R-:W4:Y:S02]  /*62d0*/  LDG.E.64 R30, desc[UR16][R20.64+-0x8] ;  /* 0xfffff810141e7981 */ /* 0x002f24000c1e1b00 */
[----:B----4-:R-:W-:-:S14]  /*62e0*/  DSETP.GEU.AND P0, PT, R30, RZ, PT ;  /* 0x000000ff1e00722a */ /* 0x010fdc0003f0e000 */
[----:B------:R-:W-:-:S07]  /*62f0*/  @!P0 DADD R30, -RZ, -R30 ;  /* 0x00000000ff1e8229 */ /* 0x000fce000000091e */
[----:B------:R1:W-:Y:S04]  /*6300*/  @!P0 STG.E.64 desc[UR16][R20.64+-0x8], R30 ;  /* 0xfffff81e14008986 */ /* 0x0003e8000c101b10 */
[----:B------:R-:W2:Y:S02]  /*6310*/  @!P0 LDG.E.64 R28, desc[UR16][R18.64+-0x8] ;  /* 0xfffff810121c8981 */ /* 0x000ea4000c1e1b00 */
[----:B--2---:R-:W-:-:S07]  /*6320*/  @!P0 DADD R32, -RZ, |R28| ;  /* 0x00000000ff208229 */ /* 0x004fce000000051c */
[----:B------:R2:W-:Y:S04]  /*6330*/  @!P0 STG.E.64 desc[UR16][R18.64+-0x8], R32 ;  /* 0xfffff82012008986 */ /* 0x0005e8000c101b10 */
[----:B0-----:R-:W4:Y:S02]  /*6340*/  LDG.E.64 R34, desc[UR16][R24.64+-0x8] ;  /* 0xfffff81018227981 */ /* 0x001f24000c1e1b00 */
[----:B----4-:R-:W-:-:S14]  /*6350*/  DSETP.GEU.AND P0, PT, R34, RZ, PT ;  /* 0x000000ff2200722a */ /* 0x010fdc0003f0e000 */
[----:B------:R-:W-:-:S07]  /*6360*/  @!P0 DADD R34, -RZ, -R34 ;  /* 0x00000000ff228229 */ /* 0x000fce0000000922 */
[----:B------:R0:W-:Y:S04]  /*6370*/  @!P0 STG.E.64 desc[UR16][R24.64+-0x8], R34 ;  /* 0xfffff82218008986 */ /* 0x0001e8000c101b10 */
[----:B------:R-:W3:Y:S02]  /*6380*/  @!P0 LDG.E.64 R28, desc[UR16][R26.64+-0x8] ;  /* 0xfffff8101a1c8981 */ /* 0x000ee4000c1e1b00 */
[----:B---3--:R-:W-:-:S07]  /*6390*/  @!P0 DADD R36, -RZ, |R28| ;  /* 0x00000000ff248229 */ /* 0x008fce000000051c */
[----:B------:R-:W-:Y:S04]  /*63a0*/  @!P0 STG.E.64 desc[UR16][R26.64+-0x8], R36 ;  /* 0xfffff8241a008986 */ /* 0x000fe8000c101b10 */
[----:B------:R-:W3:Y:S04]  /*63b0*/  LDG.E.64 R28, desc[UR16][R2.64] ;  /* 0x00000010021c7981 */ /* 0x000ee8000c1e1b00 */
[----:B-1----:R-:W3:Y:S02]  /*63c0*/  LDG.E.64 R30, desc[UR16][R16.64] ;  /* 0x00000010101e7981 */ /* 0x002ee4000c1e1b00 */
[----:B---3--:R-:W-:-:S07]  /*63d0*/  DFMA R28, R28, UR18, R30 ;  /* 0x000000121c1c7c2b */ /* 0x008fce000800001e */
[----:B------:R1:W-:Y:S04]  /*63e0*/  STG.E.64 desc[UR16][R16.64], R28 ;  /* 0x0000001c10007986 */ /* 0x0003e8000c101b10 */
[----:B------:R-:W3:Y:S04]  /*63f0*/  LDG.E.64 R30, desc[UR16][R18.64] ;  /* 0x00000010121e7981 */ /* 0x000ee8000c1e1b00 */
[----:B--2---:R-:W3:Y:S02]  /*6400*/  LDG.E.64 R32, desc[UR16][R20.64] ;  /* 0x0000001014207981 */ /* 0x004ee4000c1e1b00 */
[----:B---3--:R-:W-:-:S07]  /*6410*/  DFMA R30, R30, UR18, R32 ;  /* 0x000000121e1e7c2b */ /* 0x008fce0008000020 */
[----:B------:R2:W-:Y:S04]  /*6420*/  STG.E.64 desc[UR16][R20.64], R30 ;  /* 0x0000001e14007986 */ /* 0x0005e8000c101b10 */
[----:B------:R-:W3:Y:S04]  /*6430*/  LDG.E.64 R32, desc[UR16][R26.64] ;  /* 0x000000101a207981 */ /* 0x000ee8000c1e1b00 */
[----:B0-----:R-:W3:Y:S02]  /*6440*/  LDG.E.64 R34, desc[UR16][R24.64] ;  /* 0x0000001018227981 */ /* 0x001ee4000c1e1b00 */
[----:B---3--:R-:W-:-:S07]  /*6450*/  DFMA R32, R32, UR18, R34 ;  /* 0x0000001220207c2b */ /* 0x008fce0008000022 */
[----:B------:R0:W-:Y:S04]  /*6460*/  STG.E.64 desc[UR16][R24.64], R32 ;  /* 0x0000002018007986 */ /* 0x0001e8000c101b10 */
[----:B------:R-:W3:Y:S02]  /*6470*/  LDG.E.64 R34, desc[UR16][R16.64] ;  /* 0x0000001010227981 */ /* 0x000ee4000c1e1b00 */
[----:B---3--:R-:W-:-:S14]  /*6480*/  DSETP.GT.AND P0, PT, R34, R14, PT ;  /* 0x0000000e2200722a */ /* 0x008fdc0003f04000 */
[----:B-1----:R-:W-:-:S07]  /*6490*/  @P0 DADD R28, R8, -R34 ;  /* 0x00000000081c0229 */ /* 0x002fce0000000822 */
[----:B------:R1:W-:Y:S04]  /*64a0*/  @P0 STG.E.64 desc[UR16][R16.64], R28 ;  /* 0x0000001c10000986 */ /* 0x0003e8000c101b10 */
[----:B------:R-:W3:Y:S02]  /*64b0*/  @P0 LDG.E.64 R34, desc[UR16][R2.64] ;  /* 0x0000001002220981 */ /* 0x000ee4000c1e1b00 */
[----:B---3--:R-:W-:-:S07]  /*64c0*/  @P0 DADD R34, -RZ, -|R34| ;  /* 0x00000000ff220229 */ /* 0x008fce0000000d22 */
[----:B------:R3:W-:Y:S04]  /*64d0*/  @P0 STG.E.64 desc[UR16][R2.64], R34 ;  /* 0x0000002202000986 */ /* 0x0007e8000c101b10 */
[----:B--2---:R-:W2:Y:S02]  /*64e0*/  LDG.E.64 R30, desc[UR16][R20.64] ;  /* 0x00000010141e7981 */ /* 0x004ea4000c1e1b00 */
[----:B--2---:R-:W-:-:S14]  /*64f0*/  DSETP.GT.AND P0, PT, R30, R12, PT ;  /* 0x0000000c1e00722a */ /* 0x004fdc0003f04000 */
[----:B------:R-:W-:-:S07]  /*6500*/  @P0 DADD R30, R6, -R30 ;  /* 0x00000000061e0229 */ /* 0x000fce000000081e */
[----:B------:R2:W-:Y:S04]  /*6510*/  @P0 STG.E.64 desc[UR16][R20.64], R30 ;  /* 0x0000001e14000986 */ /* 0x0005e8000c101b10 */
[----:B0-----:R-:W4:Y:S02]  /*6520*/  @P0 LDG.E.64 R32, desc[UR16][R18.64] ;  /* 0x0000001012200981 */ /* 0x001f24000c1e1b00 */
[----:B----4-:R-:W-:-:S07]  /*6530*/  @P0 DADD R36, -RZ, -|R32| ;  /* 0x00000000ff240229 */ /* 0x010fce0000000d20 */
[----:B------:R0:W-:Y:S04]  /*6540*/  @P0 STG.E.64 desc[UR16][R18.64], R36 ;  /* 0x0000002412000986 */ /* 0x0001e8000c101b10 */
[----:B-1----:R-:W4:Y:S02]  /*6550*/  LDG.E.64 R28, desc[UR16][R24.64] ;  /* 0x00000010181c7981 */ /* 0x002f24000c1e1b00 */
[----:B----4-:R-:W-:-:S14]  /*6560*/  DSETP.GT.AND P0, PT, R28, R10, PT ;  /* 0x0000000a1c00722a */ /* 0x010fdc0003f04000 */
[----:B------:R-:W-:-:S07]  /*6570*/  @P0 DADD R28, R4, -R28 ;  /* 0x00000000041c0229 */ /* 0x000fce000000081c */
[----:B------:R1:W-:Y:S04]  /*6580*/  @P0 STG.E.64 desc[UR16][R24.64], R28 ;  /* 0x0000001c18000986 */ /* 0x0003e8000c101b10 */
[----:B------:R-:W4:Y:S02]  /*6590*/  @P0 LDG.E.64 R32, desc[UR16][R26.64] ;  /* 0x000000101a200981 */ /* 0x000f24000c1e1b00 */
[----:B----4-:R-:W-:-:S07]  /*65a0*/  @P0 DADD R32, -RZ, -|R32| ;  /* 0x00000000ff200229 */ /* 0x010fce0000000d20 */
[----:B------:R4:W-:Y:S04]  /*65b0*/  @P0 STG.E.64 desc[UR16][R26.64], R32 ;  /* 0x000000201a000986 */ /* 0x0009e8000c101b10 */
[----:B---3--:R-:W3:Y:S02]  /*65c0*/  LDG.E.64 R34, desc[UR16][R16.64] ;  /* 0x0000001010227981 */ /* 0x008ee4000c1e1b00 */
[----:B---3--:R-:W-:-:S14]  /*65d0*/  DSETP.GEU.AND P0, PT, R34, RZ, PT ;  /* 0x000000ff2200722a */ /* 0x008fdc0003f0e000 */
[----:B------:R-:W-:-:S07]  /*65e0*/  @!P0 DADD R34, -RZ, -R34 ;  /* 0x00000000ff228229 */ /* 0x000fce0000000922 */
[----:B------:R3:W-:Y:S04]  /*65f0*/  @!P0 STG.E.64 desc[UR16][R16.64], R34 ;  /* 0x0000002210008986 */ /* 0x0007e8000c101b10 */
[----:B--2---:R-:W2:Y:S02]  /*6600*/  @!P0 LDG.E.64 R30, desc[UR16][R2.64] ;  /* 0x00000010021e8981 */ /* 0x004ea4000c1e1b00 */
[----:B--2---:R-:W-:-:S07]  /*6610*/  @!P0 DADD R30, -RZ, |R30| ;  /* 0x00000000ff1e8229 */ /* 0x004fce000000051e */
[----:B------:R2:W-:Y:S04]  /*6620*/  @!P0 STG.E.64 desc[UR16][R2.64], R30 ;  /* 0x0000001e02008986 */ /* 0x0005e8000c101b10 */
[----:B0-----:R-:W5:Y:S02]  /*6630*/  LDG.E.64 R36, desc[UR16][R20.64] ;  /* 0x0000001014247981 */ /* 0x001f64000c1e1b00 */
[----:B-----5:R-:W-:-:S14]  /*6640*/  DSETP.GEU.AND P0, PT, R36, RZ, PT ;  /* 0x000000ff2400722a */ /* 0x020fdc0003f0e000 */
[----:B------:R-:W-:-:S07]  /*6650*/  @!P0 DADD R36, -RZ, -R36 ;  /* 0x00000000ff248229 */ /* 0x000fce0000000924 */
[----:B------:R-:W-:Y:S04]  /*6660*/  @!P0 STG.E.64 desc[UR16][R20.64], R36 ;  /* 0x0000002414008986 */ /* 0x000fe8000c101b10 */
[----:B-1----:R-:W4:Y:S02]  /*6670*/  @!P0 LDG.E.64 R28, desc[UR16][R18.64] ;  /* 0x00000010121c8981 */ /* 0x002f24000c1e1b00 */
[----:B----4-:R-:W-:-:S07]  /*6680*/  @!P0 DADD R32, -RZ, |R28| ;  /* 0x00000000ff208229 */ /* 0x010fce000000051c */
[----:B------:R0:W-:Y:S04]  /*6690*/  @!P0 STG.E.64 desc[UR16][R18.64], R32 ;  /* 0x0000002012008986 */ /* 0x0001e8000c101b10 */
[----:B---3--:R-:W3:Y:S02]  /*66a0*/  LDG.E.64 R34, desc[UR16][R24.64] ;  /* 0x0000001018227981 */ /* 0x008ee4000c1e1b00 */
[----:B---3--:R-:W-:-:S14]  /*66b0*/  DSETP.GEU.AND P0, PT, R34, RZ, PT ;  /* 0x000000ff2200722a */ /* 0x008fdc0003f0e000 */
[----:B------:R-:W-:-:S07]  /*66c0*/  @!P0 DADD R34, -RZ, -R34 ;  /* 0x00000000ff228229 */ /* 0x000fce0000000922 */
[----:B------:R1:W-:Y:S04]  /*66d0*/  @!P0 STG.E.64 desc[UR16][R24.64], R34 ;  /* 0x0000002218008986 */ /* 0x0003e8000c101b10 */
[----:B------:R-:W3:Y:S01]  /*66e0*/  @!P0 LDG.E.64 R28, desc[UR16][R26.64] ;  /* 0x000000101a1c8981 */ /* 0x000ee2000c1e1b00 */
[----:B------:R-:W-:Y:S01]  /*66f0*/  VIADD R0, R0, 0x2 ;  /* 0x0000000200007836 */ /* 0x000fe20000000000 */
[----:B--2---:R-:W-:Y:S02]  /*6700*/  IADD3 R2, P1, PT, R2, 0x10, RZ ;  /* 0x0000001002027810 */ /* 0x004fe40007f3e0ff */
[----:B------:R-:W-:Y:S02]  /*6710*/  IADD3 R23, P4, PT, R26, 0x10, RZ ;  /* 0x000000101a177810 */ /* 0x000fe40007f9e0ff */
[----:B0-----:R-:W-:Y:S01]  /*6720*/  IADD3 R18, P5, PT, R18, 0x10, RZ ;  /* 0x0000001012127810 */ /* 0x001fe20007fbe0ff */
[----:B------:R-:W-:Y:S01]  /*6730*/  IMAD.X R3, RZ, RZ, R3, P1 ;  /* 0x000000ffff037224 */ /* 0x000fe200008e0603 */
[----:B------:R-:W-:-:S02]  /*6740*/  IADD3 R20, P6, PT, R20, 0x10, RZ ;  /* 0x0000001014147810 */ /* 0x000fc40007fde0ff */
[----:B------:R-:W-:Y:S01]  /*6750*/  IADD3 R16, P3, PT, R16, 0x10, RZ ;  /* 0x0000001010107810 */ /* 0x000fe20007f7e0ff */
[----:B------:R-:W-:Y:S02]  /*6760*/  IMAD.X R19, RZ, RZ, R19, P5 ;  /* 0x000000ffff137224 */ /* 0x000fe400028e0613 */
[----:B------:R-:W-:Y:S01]  /*6770*/  IMAD.X R21, RZ, RZ, R21, P6 ;  /* 0x000000ffff157224 */ /* 0x000fe200030e0615 */
[----:B------:R-:W-:Y:S01]  /*6780*/  IADD3.X R17, PT, PT, RZ, R17, RZ, P3, !PT ;  /* 0x00000011ff117210 */ /* 0x000fe20001ffe4ff */
[----:B---3--:R-:W-:Y:S01]  /*6790*/  @!P0 DADD R30, -RZ, |R28| ;  /* 0x00000000ff1e8229 */ /* 0x008fe2000000051c */
[----:B------:R-:W-:-:S06]  /*67a0*/  IADD3 R28, P2, PT, R24, 0x10, RZ ;  /* 0x00000010181c7810 */ /* 0x000fcc0007f5e0ff */
[----:B------:R0:W-:Y:S01]  /*67b0*/  @!P0 STG.E.64 desc[UR16][R26.64], R30 ;  /* 0x0000001e1a008986 */ /* 0x0001e2000c101b10 */
[----:B------:R-:W-:Y:S01]  /*67c0*/  ISETP.NE.AND P0, PT, R0, RZ, PT ;  /* 0x000000ff0000720c */ /* 0x000fe20003f05270 */
[----:B-1----:R-:W-:Y:S02]  /*67d0*/  IMAD.X R25, RZ, RZ, R25, P2 ;  /* 0x000000ffff197224 */ /* 0x002fe400010e0619 */
[----:B0-----:R-:W-:-:S10]  /*67e0*/  IMAD.X R27, RZ, RZ, R27, P4 ;  /* 0x000000ffff1b7224 */ /* 0x001fd400020e061b */
[----:B------:R-:W-:Y:S05]  /*67f0*/  @P0 BRA `(.L_x_46) ;  /* 0xfffffff800000947 */ /* 0x000fea000383ffff */
[----:B------:R-:W-:-:S07]  /*6800*/  MOV R23, RZ ;  /* 0x000000ff00177202 */ /* 0x000fce0000000f00 */
.L_x_45:
[----:B------:R-:W0:Y:S02]  /*6810*/  LDC R0, c[0x0][0x380] ;  /* 0x0000e000ff007b82 */ /* 0x000e240000000800 */
[----:B0-----:R-:W-:-:S04]  /*6820*/  LOP3.LUT R0, R0, 0x1, RZ, 0xc0, !PT ;  /* 0x0000000100007812 */ /* 0x001fc800078ec0ff */
[----:B------:R-:W-:-:S13]  /*6830*/  ISETP.NE.U32.AND P0, PT, R0, 0x1, PT ;  /* 0x000000010000780c */ /* 0x000fda0003f05070 */
[----:B------:R-:W-:Y:S05]  /*6840*/  @P0 EXIT ;  /* 0x000000000000094d */ /* 0x000fea0003800000 */
[----:B------:R-:W0:Y:S01]  /*6850*/  LDCU.128 UR4, c[0x0][0x3f0] ;  /* 0x00007e00ff0477ac */ /* 0x000e220008000c00 */
[C---:B------:R-:W-:Y:S01]  /*6860*/  IMAD.SHL.U32 R0, R22.reuse, 0x8, RZ ;  /* 0x0000000816007824 */ /* 0x040fe200078e00ff */
[----:B------:R-:W-:Y:S01]  /*6870*/  SHF.L.U64.HI R32, R22, 0x3, R23 ;  /* 0x0000000316207819 */ /* 0x000fe20000010217 */
[----:B------:R-:W1:Y:S03]  /*6880*/  LDCU.64 UR8, c[0x0][0x3d8] ;  /* 0x00007b00ff0877ac */ /* 0x000e660008000a00 */
[C---:B0-----:R-:W-:Y:S02]  /*6890*/  IADD3 R18, P0, PT, R0.reuse, UR4, RZ ;  /* 0x0000000400127c10 */ /* 0x041fe4000ff1e0ff */
[----:B-1----:R-:W-:Y:S02]  /*68a0*/  IADD3 R20, P1, PT, R0, UR8, RZ ;  /* 0x0000000800147c10 */ /* 0x002fe4000ff3e0ff */
[C---:B------:R-:W-:Y:S01]  /*68b0*/  IADD3.X R19, PT, PT, R32.reuse, UR5, RZ, P0, !PT ;  /* 0x0000000520137c10 */ /* 0x040fe200087fe4ff */
[----:B------:R-:W0:Y:S01]  /*68c0*/  LDCU.64 UR4, c[0x0][0x388] ;  /* 0x00007100ff0477ac */ /* 0x000e220008000a00 */
[----:B------:R-:W-:-:S03]  /*68d0*/  IADD3.X R21, PT, PT, R32, UR9, RZ, P1, !PT ;  /* 0x0000000920157c10 */ /* 0x000fc60008ffe4ff */
[----:B------:R-:W0:Y:S01]  /*68e0*/  LDG.E.64 R22, desc[UR16][R18.64] ;  /* 0x0000001012167981 */ /* 0x000e22000c1e1b00 */
[----:B------:R-:W1:Y:S03]  /*68f0*/  LDCU.128 UR8, c[0x0][0x3e0] ;  /* 0x00007c00ff0877ac */ /* 0x000e660008000c00 */
[----:B------:R-:W0:Y:S01]  /*6900*/  LDG.E.64 R24, desc[UR16][R20.64] ;  /* 0x0000001014187981 */ /* 0x000e22000c1e1b00 */
[----:B------:R-:W-:-:S04]  /*6910*/  IADD3 R2, P0, PT, R0, UR6, RZ ;  /* 0x0000000600027c10 */ /* 0x000fc8000ff1e0ff */
[----:B------:R-:W-:Y:S01]  /*6920*/  IADD3.X R3, PT, PT, R32, UR7, RZ, P0, !PT ;  /* 0x0000000720037c10 */ /* 0x000fe200087fe4ff */
[----:B------:R-:W2:Y:S01]  /*6930*/  LDCU.64 UR6, c[0x0][0x400] ;  /* 0x00008000ff0677ac */ /* 0x000ea20008000a00 */
[----:B-1----:R-:W-:-:S04]  /*6940*/  IADD3 R16, P1, PT, R0, UR8, RZ ;  /* 0x0000000800107c10 */ /* 0x002fc8000ff3e0ff */
[----:B------:R-:W-:Y:S01]  /*6950*/  IADD3.X R17, PT, PT, R32, UR9, RZ, P1, !PT ;  /* 0x0000000920117c10 */ /* 0x000fe20008ffe4ff */
[----:B0-----:R-:W-:-:S07]  /*6960*/  DFMA R26, R22, UR4, R24 ;  /* 0x00000004161a7c2b */ /* 0x001fce0008000018 */
[----:B------:R0:W-:Y:S04]  /*6970*/  STG.E.64 desc[UR16][R20.64], R26 ;  /* 0x0000001a14007986 */ /* 0x0001e8000c101b10 */
[----:B------:R-:W3:Y:S04]  /*6980*/  LDG.E.64 R28, desc[UR16][R2.64] ;  /* 0x00000010021c7981 */ /* 0x000ee8000c1e1b00 */
[----:B------:R-:W3:Y:S01]  /*6990*/  LDG.E.64 R30, desc[UR16][R16.64] ;  /* 0x00000010101e7981 */ /* 0x000ee2000c1e1b00 */
[C---:B--2---:R-:W-:Y:S02]  /*69a0*/  IADD3 R22, P0, PT, R0.reuse, UR6, RZ ;  /* 0x0000000600167c10 */ /* 0x044fe4000ff1e0ff */
[----:B------:R-:W-:-:S02]  /*69b0*/  IADD3 R24, P1, PT, R0, UR10, RZ ;  /* 0x0000000a00187c10 */ /* 0x000fc4000ff3e0ff */
[C---:B------:R-:W-:Y:S02]  /*69c0*/  IADD3.X R23, PT, PT, R32.reuse, UR7, RZ, P0, !PT ;  /* 0x0000000720177c10 */ /* 0x040fe400087fe4ff */
[----:B------:R-:W-:Y:S01]  /*69d0*/  IADD3.X R25, PT, PT, R32, UR11, RZ, P1, !PT ;  /* 0x0000000b20197c10 */ /* 0x000fe20008ffe4ff */
[----:B---3--:R-:W-:-:S07]  /*69e0*/  DFMA R28, R28, UR4, R30 ;  /* 0x000000041c1c7c2b */ /* 0x008fce000800001e */
[----:B------:R1:W-:Y:S04]  /*69f0*/  STG.E.64 desc[UR16][R16.64], R28 ;  /* 0x0000001c10007986 */ /* 0x0003e8000c101b10 */
[----:B------:R-:W2:Y:S04]  /*6a00*/  LDG.E.64 R30, desc[UR16][R22.64] ;  /* 0x00000010161e7981 */ /* 0x000ea8000c1e1b00 */
[----:B0-----:R-:W2:Y:S02]  /*6a10*/  LDG.E.64 R26, desc[UR16][R24.64] ;  /* 0x00000010181a7981 */ /* 0x001ea4000c1e1b00 */
[----:B--2---:R-:W-:-:S07]  /*6a20*/  DFMA R26, R30, UR4, R26 ;  /* 0x000000041e1a7c2b */ /* 0x004fce000800001a */
[----:B------:R-:W-:Y:S04]  /*6a30*/  STG.E.64 desc[UR16][R24.64], R26 ;  /* 0x0000001a18007986 */ /* 0x000fe8000c101b10 */
[----:B------:R-:W2:Y:S02]  /*6a40*/  LDG.E.64 R30, desc[UR16][R20.64] ;  /* 0x00000010141e7981 */ /* 0x000ea4000c1e1b00 */
[----:B--2---:R-:W-:-:S14]  /*6a50*/  DSETP.GT.AND P0, PT, R30, R14, PT ;  /* 0x0000000e1e00722a */ /* 0x004fdc0003f04000 */
[----:B------:R-:W-:-:S07]  /*6a60*/  @P0 DADD R8, R8, -R30 ;  /* 0x0000000008080229 */ /* 0x000fce000000081e */
[----:B------:R0:W-:Y:S04]  /*6a70*/  @P0 STG.E.64 desc[UR16][R20.64], R8 ;  /* 0x0000000814000986 */ /* 0x0001e8000c101b10 */
[----:B------:R-:W2:Y:S02]  /*6a80*/  @P0 LDG.E.64 R14, desc[UR16][R18.64] ;  /* 0x00000010120e0981 */ /* 0x000ea4000c1e1b00 */
[----:B--2---:R-:W-:-:S07]  /*6a90*/  @P0 DADD R14, -RZ, -|R14| ;  /* 0x00000000ff0e0229 */ /* 0x004fce0000000d0e */
[----:B------:R-:W-:Y:S04]  /*6aa0*/  @P0 STG.E.64 desc[UR16][R18.64], R14 ;  /* 0x0000000e12000986 */ /* 0x000fe8000c101b10 */
[----:B-1----:R-:W2:Y:S02]  /*6ab0*/  LDG.E.64 R28, desc[UR16][R16.64] ;  /* 0x00000010101c7981 */ /* 0x002ea4000c1e1b00 */
[----:B--2---:R-:W-:-:S14]  /*6ac0*/  DSETP.GT.AND P0, PT, R28, R12, PT ;  /* 0x0000000c1c00722a */ /* 0x004fdc0003f04000 */
[----:B------:R-:W-:-:S07]  /*6ad0*/  @P0 DADD R6, R6, -R28 ;  /* 0x0000000006060229 */ /* 0x000fce000000081c */
[----:B------:R1:W-:Y:S04]  /*6ae0*/  @P0 STG.E.64 desc[UR16][R16.64], R6 ;  /* 0x0000000610000986 */ /* 0x0003e8000c101b10 */
[----:B------:R-:W2:Y:S02]  /*6af0*/  @P0 LDG.E.64 R12, desc[UR16][R2.64] ;  /* 0x00000010020c0981 */ /* 0x000ea4000c1e1b00 */
[----:B--2---:R-:W-:-:S07]  /*6b00*/  @P0 DADD R12, -RZ, -|R12| ;  /* 0x00000000ff0c0229 */ /* 0x004fce0000000d0c */
[----:B------:R2:W-:Y:S04]  /*6b10*/  @P0 STG.E.64 desc[UR16][R2.64], R12 ;  /* 0x0000000c02000986 */ /* 0x0005e8000c101b10 */
[----:B0-----:R-:W3:Y:S02]  /*6b20*/  LDG.E.64 R8, desc[UR16][R24.64] ;  /* 0x0000001018087981 */ /* 0x001ee4000c1e1b00 */
[----:B---3--:R-:W-:-:S14]  /*6b30*/  DSETP.GT.AND P0, PT, R8, R10, PT ;  /* 0x0000000a0800722a */ /* 0x008fdc0003f04000 */
[----:B------:R-:W-:-:S07]  /*6b40*/  @P0 DADD R4, R4, -R8 ;  /* 0x0000000004040229 */ /* 0x000fce0000000808 */
[----:B------:R0:W-:Y:S04]  /*6b50*/  @P0 STG.E.64 desc[UR16][R24.64], R4 ;  /* 0x0000000418000986 */ /* 0x0001e8000c101b10 */
[----:B------:R-:W3:Y:S02]  /*6b60*/  @P0 LDG.E.64 R8, desc[UR16][R22.64] ;  /* 0x0000001016080981 */ /* 0x000ee4000c1e1b00 */
[----:B---3--:R-:W-:-:S07]  /*6b70*/  @P0 DADD R8, -RZ, -|R8| ;  /* 0x00000000ff080229 */ /* 0x008fce0000000d08 */
[----:B------:R3:W-:Y:S04]  /*6b80*/  @P0 STG.E.64 desc[UR16][R22.64], R8 ;  /* 0x0000000816000986 */ /* 0x0007e8000c101b10 */
[----:B------:R-:W4:Y:S02]  /*6b90*/  LDG.E.64 R10, desc[UR16][R20.64] ;  /* 0x00000010140a7981 */ /* 0x000f24000c1e1b00 */
[----:B----4-:R-:W-:-:S14]  /*6ba0*/  DSETP.GEU.AND P0, PT, R10, RZ, PT ;  /* 0x000000ff0a00722a */ /* 0x010fdc0003f0e000 */
[----:B------:R-:W-:-:S07]  /*6bb0*/  @!P0 DADD R10, -RZ, -R10 ;  /* 0x00000000ff0a8229 */ /* 0x000fce000000090a */
[----:B------:R4:W-:Y:S04]  /*6bc0*/  @!P0 STG.E.64 desc[UR16][R20.64], R10 ;  /* 0x0000000a14008986 */ /* 0x0009e8000c101b10 */
[----:B-1----:R-:W5:Y:S02]  /*6bd0*/  @!P0 LDG.E.64 R6, desc[UR16][R18.64] ;  /* 0x0000001012068981 */ /* 0x002f64000c1e1b00 */
[----:B-----5:R-:W-:-:S07]  /*6be0*/  @!P0 DADD R6, -RZ, |R6| ;  /* 0x00000000ff068229 */ /* 0x020fce0000000506 */
[----:B------:R4:W-:Y:S04]  /*6bf0*/  @!P0 STG.E.64 desc[UR16][R18.64], R6 ;  /* 0x0000000612008986 */ /* 0x0009e8000c101b10 */
[----:B--2---:R-:W2:Y:S02]  /*6c00*/  LDG.E.64 R12, desc[UR16][R16.64] ;  /* 0x00000010100c7981 */ /* 0x004ea4000c1e1b00 */
[----:B--2---:R-:W-:-:S14]  /*6c10*/  DSETP.GEU.AND P0, PT, R12, RZ, PT ;  /* 0x000000ff0c00722a */ /* 0x004fdc0003f0e000 */
[----:B------:R-:W-:-:S07]  /*6c20*/  @!P0 DADD R12, -RZ, -R12 ;  /* 0x00000000ff0c8229 */ /* 0x000fce000000090c */
[----:B------:R4:W-:Y:S04]  /*6c30*/  @!P0 STG.E.64 desc[UR16][R16.64], R12 ;  /* 0x0000000c10008986 */ /* 0x0009e8000c101b10 */
[----:B0-----:R-:W2:Y:S02]  /*6c40*/  @!P0 LDG.E.64 R4, desc[UR16][R2.64] ;  /* 0x0000001002048981 */ /* 0x001ea4000c1e1b00 */
[----:B--2---:R-:W-:-:S07]  /*6c50*/  @!P0 DADD R4, -RZ, |R4| ;  /* 0x00000000ff048229 */ /* 0x004fce0000000504 */
[----:B------:R4:W-:Y:S04]  /*6c60*/  @!P0 STG.E.64 desc[UR16][R2.64], R4 ;  /* 0x0000000402008986 */ /* 0x0009e8000c101b10 */
[----:B---3--:R-:W2:Y:S02]  /*6c70*/  LDG.E.64 R8, desc[UR16][R24.64] ;  /* 0x0000001018087981 */ /* 0x008ea4000c1e1b00 */
[----:B--2---:R-:W-:-:S14]  /*6c80*/  DSETP.GEU.AND P0, PT, R8, RZ, PT ;  /* 0x000000ff0800722a */ /* 0x004fdc0003f0e000 */
[----:B----4-:R-:W-:Y:S05]  /*6c90*/  @P0 EXIT ;  /* 0x000000000000094d */ /* 0x010fea0003800000 */
[----:B------:R-:W-:-:S07]  /*6ca0*/  DADD R4, -RZ, -R8 ;  /* 0x00000000ff047229 */ /* 0x000fce0000000908 */
[----:B------:R-:W-:Y:S04]  /*6cb0*/  STG.E.64 desc[UR16][R24.64], R4 ;  /* 0x0000000418007986 */ /* 0x000fe8000c101b10 */
[----:B------:R-:W2:Y:S02]  /*6cc0*/  LDG.E.64 R2, desc[UR16][R22.64] ;  /* 0x0000001016027981 */ /* 0x000ea4000c1e1b00 */
[----:B--2---:R-:W-:-:S07]  /*6cd0*/  DADD R2, -RZ, |R2| ;  /* 0x00000000ff027229 */ /* 0x004fce0000000502 */
[----:B------:R-:W-:Y:S01]  /*6ce0*/  STG.E.64 desc[UR16][R22.64], R2 ;  /* 0x0000000216007986 */ /* 0x000fe2000c101b10 */
[----:B------:R-:W-:Y:S05]  /*6cf0*/  EXIT ;  /* 0x000000000000794d */ /* 0x000fea0003800000 */
        .weak           $__internal_0_$__cuda_sm20_dblrcp_rn_slowpath_v3
        .type           $__internal_0_$__cuda_sm20_dblrcp_rn_slowpath_v3,@function
        .size           $__internal_0_$__cuda_sm20_dblrcp_rn_slowpath_v3,($__internal_1_$__cuda_sm20_div_rn_f64_full - $__internal_0_$__cuda_sm20_dblrcp_rn_slowpath_v3)
$__internal_0_$__cuda_sm20_dblrcp_rn_slowpath_v3:
[----:B------:R-:W-:-:S14]  /*6d00*/  DSETP.GTU.AND P0, PT, |R40|, +INF , PT ;  /* 0x7ff000002800742a */ /* 0x000fdc0003f0c200 */
[----:B------:R-:W-:Y:S05]  /*6d10*/  @P0 BRA `(.L_x_47) ;  /* 0x0000000000800947 */ /* 0x000fea0003800000 */
[----:B------:R-:W-:-:S05]  /*6d20*/  LOP3.LUT R7, R41, 0x7fffffff, RZ, 0xc0, !PT ;  /* 0x7fffffff29077812 */ /* 0x000fca00078ec0ff */
[----:B------:R-:W-:-:S05]  /*6d30*/  VIADD R42, R7, 0xffffffff ;  /* 0xffffffff072a7836 */ /* 0x000fca0000000000 */
[----:B------:R-:W-:-:S13]  /*6d40*/  ISETP.GE.U32.AND P0, PT, R42, 0x7fefffff, PT ;  /* 0x7fefffff2a00780c */ /* 0x000fda0003f06070 */
[----:B------:R-:W-:Y:S01]  /*6d50*/  @P0 LOP3.LUT R43, R41, 0x7ff00000, RZ, 0x3c, !PT ;  /* 0x7ff00000292b0812 */ /* 0x000fe200078e3cff */
[----:B------:R-:W-:Y:S01]  /*6d60*/  @P0 IMAD.MOV.U32 R42, RZ, RZ, RZ ;  /* 0x000000ffff2a0224 */ /* 0x000fe200078e00ff */
[----:B------:R-:W-:Y:S06]  /*6d70*/  @P0 BRA `(.L_x_48) ;  /* 0x0000000000700947 */ /* 0x000fec0003800000 */
[----:B------:R-:W-:-:S13]  /*6d80*/  ISETP.GE.U32.AND P0, PT, R7, 0x1000001, PT ;  /* 0x010000010700780c */ /* 0x000fda0003f06070 */
[----:B------:R-:W-:Y:S05]  /*6d90*/  @!P0 BRA `(.L_x_49) ;  /* 0x0000000000388947 */ /* 0x000fea0003800000 */
[----:B------:R-:W-:Y:S01]  /*6da0*/  IADD3 R45, PT, PT, R41, -0x3fe00000, RZ ;  /* 0xc0200000292d7810 */ /* 0x000fe20007ffe0ff */
[----:B------:R-:W-:Y:S02]  /*6db0*/  IMAD.MOV.U32 R42, RZ, RZ, R4 ;  /* 0x000000ffff2a7224 */ /* 0x000fe400078e0004 */
[----:B------:R-:W-:Y:S01]  /*6dc0*/  IMAD.MOV.U32 R44, RZ, RZ, R40 ;  /* 0x000000ffff2c7224 */ /* 0x000fe200078e0028 */
[----:B------:R-:W0:Y:S05]  /*6dd0*/  MUFU.RCP64H R43, R45 ;  /* 0x0000002d002b7308 */ /* 0x000e2a0000001800 */
[----:B0-----:R-:W-:-:S08]  /*6de0*/  DFMA R46, -R44, R42, 1 ;  /* 0x3ff000002c2e742b */ /* 0x001fd0000000012a */
[----:B------:R-:W-:-:S08]  /*6df0*/  DFMA R46, R46, R46, R46 ;  /* 0x0000002e2e2e722b */ /* 0x000fd0000000002e */
[----:B------:R-:W-:-:S08]  /*6e00*/  DFMA R46, R42, R46, R42 ;  /* 0x0000002e2a2e722b */ /* 0x000fd0000000002a */
[----:B------:R-:W-:-:S08]  /*6e10*/  DFMA R42, -R44, R46, 1 ;  /* 0x3ff000002c2a742b */ /* 0x000fd0000000012e */
[----:B------:R-:W-:-:S08]  /*6e20*/  DFMA R42, R46, R42, R46 ;  /* 0x0000002a2e2a722b */ /* 0x000fd0000000002e */
[----:B------:R-:W-:-:S08]  /*6e30*/  DMUL R42, R42, 2.2250738585072013831e-308 ;  /* 0x001000002a2a7828 */ /* 0x000fd00000000000 */
[----:B------:R-:W-:-:S08]  /*6e40*/  DFMA R40, -R40, R42, 1 ;  /* 0x3ff000002828742b */ /* 0x000fd0000000012a */
[----:B------:R-:W-:-:S08]  /*6e50*/  DFMA R40, R40, R40, R40 ;  /* 0x000000282828722b */ /* 0x000fd00000000028 */
[----:B------:R-:W-:Y:S01]  /*6e60*/  DFMA R42, R42, R40, R42 ;  /* 0x000000282a2a722b */ /* 0x000fe2000000002a */
[----:B------:R-:W-:Y:S10]  /*6e70*/  BRA `(.L_x_48) ;  /* 0x0000000000307947 */ /* 0x000ff40003800000 */
.L_x_49:
[----:B------:R-:W-:Y:S01]  /*6e80*/  DMUL R44, R40, 8.11296384146066816958e+31 ;  /* 0x46900000282c7828 */ /* 0x000fe20000000000 */
[----:B------:R-:W-:-:S05]  /*6e90*/  IMAD.MOV.U32 R40, RZ, RZ, R4 ;  /* 0x000000ffff287224 */ /* 0x000fca00078e0004 */
[----:B------:R-:W0:Y:S02]  /*6ea0*/  MUFU.RCP64H R41, R45 ;  /* 0x0000002d00297308 */ /* 0x000e240000001800 */
[----:B0-----:R-:W-:-:S08]  /*6eb0*/  DFMA R42, -R44, R40, 1 ;  /* 0x3ff000002c2a742b */ /* 0x001fd00000000128 */
[----:B------:R-:W-:-:S08]  /*6ec0*/  DFMA R42, R42, R42, R42 ;  /* 0x0000002a2a2a722b */ /* 0x000fd0000000002a */
[----:B------:R-:W-:-:S08]  /*6ed0*/  DFMA R42, R40, R42, R40 ;  /* 0x0000002a282a722b */ /* 0x000fd00000000028 */
[----:B------:R-:W-:-:S08]  /*6ee0*/  DFMA R40, -R44, R42, 1 ;  /* 0x3ff000002c28742b */ /* 0x000fd0000000012a */
[----:B------:R-:W-:-:S08]  /*6ef0*/  DFMA R40, R42, R40, R42 ;  /* 0x000000282a28722b */ /* 0x000fd0000000002a */
[----:B------:R-:W-:Y:S01]  /*6f00*/  DMUL R42, R40, 8.11296384146066816958e+31 ;  /* 0x46900000282a7828 */ /* 0x000fe20000000000 */
[----:B------:R-:W-:Y:S10]  /*6f10*/  BRA `(.L_x_48) ;  /* 0x0000000000087947 */ /* 0x000ff40003800000 */
.L_x_47:
[----:B------:R-:W-:Y:S02]  /*6f20*/  LOP3.LUT R43, R41, 0x80000, RZ, 0xfc, !PT ;  /* 0x00080000292b7812 */ /* 0x000fe400078efcff */
[----:B------:R-:W-:-:S07]  /*6f30*/  MOV R42, R40 ;  /* 0x00000028002a7202 */ /* 0x000fce0000000f00 */
.L_x_48:
[----:B------:R-:W-:Y:S02]  /*6f40*/  IMAD.MOV.U32 R40, RZ, RZ, R0 ;  /* 0x000000ffff287224 */ /* 0x000fe400078e0000 */
[----:B------:R-:W-:-:S04]  /*6f50*/  IMAD.MOV.U32 R41, RZ, RZ, 0x0 ;  /* 0x00000000ff297424 */ /* 0x000fc800078e00ff */
[----:B------:R-:W-:Y:S05]  /*6f60*/  RET.REL.NODEC R40 `(_Z10updateVarsiddddPddbdPA2_KiS2_S_S_S_S_S_S_S_S_S_S_S_) ;  /* 0xffffff9028247950 */ /* 0x000fea0003c3ffff */
        .weak           $__internal_1_$__cuda_sm20_div_rn_f64_full
        .type           $__internal_1_$__cuda_sm20_div_rn_f64_full,@function
        .size           $__internal_1_$__cuda_sm20_div_rn_f64_full,($__internal_2_$__cuda_sm20_dsqrt_rn_f64_mediumpath_v1 - $__internal_1_$__cuda_sm20_div_rn_f64_full)
$__internal_1_$__cuda_sm20_div_rn_f64_full:
[C---:B------:R-:W-:Y:S01]  /*6f70*/  FSETP.GEU.AND P0, PT, |R25|.reuse, 1.469367938527859385e-39, PT ;  /* 0x001000001900780b */ /* 0x040fe20003f0e200 */
[----:B------:R-:W-:Y:S01]  /*6f80*/  IMAD.MOV.U32 R28, RZ, RZ, R26 ;  /* 0x000000ffff1c7224 */ /* 0x000fe200078e001a */
[----:B------:R-:W-:Y:S02]  /*6f90*/  LOP3.LUT R22, R25, 0x800fffff, RZ, 0xc0, !PT ;  /* 0x800fffff19167812 */ /* 0x000fe400078ec0ff */
[----:B------:R-:W-:Y:S02]  /*6fa0*/  MOV R4, 0x1 ;  /* 0x0000000100047802 */ /* 0x000fe40000000f00 */
[----:B------:R-:W-:Y:S01]  /*6fb0*/  LOP3.LUT R23, R22, 0x3ff00000, RZ, 0xfc, !PT ;  /* 0x3ff0000016177812 */ /* 0x000fe200078efcff */
[----:B------:R-:W-:Y:S01]  /*6fc0*/  IMAD.MOV.U32 R22, RZ, RZ, R24 ;  /* 0x000000ffff167224 */ /* 0x000fe200078e0018 */
[----:B------:R-:W-:-:S05]  /*6fd0*/  LOP3.LUT R3, R27, 0x7ff00000, RZ, 0xc0, !PT ;  /* 0x7ff000001b037812 */ /* 0x000fca00078ec0ff */
[----:B------:R-:W-:-:S06]  /*6fe0*/  @!P0 DMUL R22, R24, 8.98846567431157953865e+307 ;  /* 0x7fe0000018168828 */ /* 0x000fcc0000000000 */
[----:B------:R-:W0:Y:S02]  /*6ff0*/  MUFU.RCP64H R5, R23 ;  /* 0x0000001700057308 */ /* 0x000e240000001800 */
[----:B0-----:R-:W-:-:S08]  /*7000*/  DFMA R32, R4, -R22, 1 ;  /* 0x3ff000000420742b */ /* 0x001fd00000000816 */
[----:B------:R-:W-:-:S08]  /*7010*/  DFMA R32, R32, R32, R32 ;  /* 0x000000202020722b */ /* 0x000fd00000000020 */
[----:B------:R-:W-:Y:S01]  /*7020*/  DFMA R32, R4, R32, R4 ;  /* 0x000000200420722b */ /* 0x000fe20000000004 */
[----:B------:R-:W-:Y:S01]  /*7030*/  LOP3.LUT R5, R25, 0x7ff00000, RZ, 0xc0, !PT ;  /* 0x7ff0000019057812 */ /* 0x000fe200078ec0ff */
[----:B------:R-:W-:-:S03]  /*7040*/  IMAD.MOV.U32 R4, RZ, RZ, 0x1ca00000 ;  /* 0x1ca00000ff047424 */ /* 0x000fc600078e00ff */
[----:B------:R-:W-:-:S03]  /*7050*/  ISETP.GE.U32.AND P2, PT, R3, R5, PT ;  /* 0x000000050300720c */ /* 0x000fc60003f46070 */
[----:B------:R-:W-:Y:S01]  /*7060*/  DFMA R6, R32, -R22, 1 ;  /* 0x3ff000002006742b */ /* 0x000fe20000000816 */
[----:B------:R-:W-:Y:S01]  /*7070*/  SEL R29, R4, 0x63400000, !P2 ;  /* 0x63400000041d7807 */ /* 0x000fe20005000000 */
[----:B------:R-:W-:Y:S01]  /*7080*/  IMAD.MOV.U32 R4, RZ, RZ, R3 ;  /* 0x000000ffff047224 */ /* 0x000fe200078e0003 */
[----:B------:R-:W-:Y:S02]  /*7090*/  FSETP.GEU.AND P2, PT, |R27|, 1.469367938527859385e-39, PT ;  /* 0x001000001b00780b */ /* 0x000fe40003f4e200 */
[----:B------:R-:W-:-:S03]  /*70a0*/  LOP3.LUT R29, R29, 0x800fffff, R27, 0xf8, !PT ;  /* 0x800fffff1d1d7812 */ /* 0x000fc600078ef81b */
[----:B------:R-:W-:-:S08]  /*70b0*/  DFMA R32, R32, R6, R32 ;  /* 0x000000062020722b */ /* 0x000fd00000000020 */
[----:B------:R-:W-:Y:S05]  /*70c0*/  @P2 BRA `(.L_x_50) ;  /* 0x0000000000242947 */ /* 0x000fea0003800000 */
[----:B------:R-:W-:Y:S01]  /*70d0*/  LOP3.LUT R4, R25, 0x7ff00000, RZ, 0xc0, !PT ;  /* 0x7ff0000019047812 */ /* 0x000fe200078ec0ff */
[----:B------:R-:W-:-:S03]  /*70e0*/  IMAD.MOV.U32 R6, RZ, RZ, RZ ;  /* 0x000000ffff067224 */ /* 0x000fc600078e00ff */
[----:B------:R-:W-:Y:S02]  /*70f0*/  ISETP.GE.U32.AND P2, PT, R3, R4, PT ;  /* 0x000000040300720c */ /* 0x000fe40003f46070 */
[----:B------:R-:W-:-:S04]  /*7100*/  MOV R4, 0x1ca00000 ;  /* 0x1ca0000000047802 */ /* 0x000fc80000000f00 */
[----:B------:R-:W-:-:S04]  /*7110*/  SEL R7, R4, 0x63400000, !P2 ;  /* 0x6340000004077807 */ /* 0x000fc80005000000 */
[----:B------:R-:W-:-:S04]  /*7120*/  LOP3.LUT R7, R7, 0x80000000, R27, 0xf8, !PT ;  /* 0x8000000007077812 */ /* 0x000fc800078ef81b */
[----:B------:R-:W-:-:S06]  /*7130*/  LOP3.LUT R7, R7, 0x100000, RZ, 0xfc, !PT ;  /* 0x0010000007077812 */ /* 0x000fcc00078efcff */
[----:B------:R-:W-:-:S10]  /*7140*/  DFMA R28, R28, 2, -R6 ;  /* 0x400000001c1c782b */ /* 0x000fd40000000806 */
[----:B------:R-:W-:-:S07]  /*7150*/  LOP3.LUT R4, R29, 0x7ff00000, RZ, 0xc0, !PT ;  /* 0x7ff000001d047812 */ /* 0x000fce00078ec0ff */
.L_x_50:
[----:B------:R-:W-:Y:S01]  /*7160*/  @!P0 LOP3.LUT R5, R23, 0x7ff00000, RZ, 0xc0, !PT ;  /* 0x7ff0000017058812 */ /* 0x000fe200078ec0ff */
[----:B------:R-:W-:Y:S01]  /*7170*/  VIADD R6, R4, 0xffffffff ;  /* 0xffffffff04067836 */ /* 0x000fe20000000000 */
[----:B------:R-:W-:-:S03]  /*7180*/  DMUL R34, R32, R28 ;  /* 0x0000001c20227228 */ /* 0x000fc60000000000 */
[----:B------:R-:W-:Y:S01]  /*7190*/  VIADD R7, R5, 0xffffffff ;  /* 0xffffffff05077836 */ /* 0x000fe20000000000 */
[----:B------:R-:W-:-:S04]  /*71a0*/  ISETP.GT.U32.AND P0, PT, R6, 0x7feffffe, PT ;  /* 0x7feffffe0600780c */ /* 0x000fc80003f04070 */
[----:B------:R-:W-:Y:S01]  /*71b0*/  ISETP.GT.U32.OR P0, PT, R7, 0x7feffffe, P0 ;  /* 0x7feffffe0700780c */ /* 0x000fe20000704470 */
[----:B------:R-:W-:-:S08]  /*71c0*/  DFMA R36, R34, -R22, R28 ;  /* 0x800000162224722b */ /* 0x000fd0000000001c */
[----:B------:R-:W-:-:S04]  /*71d0*/  DFMA R32, R32, R36, R34 ;  /* 0x000000242020722b */ /* 0x000fc80000000022 */
[----:B------:R-:W-:Y:S07]  /*71e0*/  @P0 BRA `(.L_x_51) ;  /* 0x0000000000780947 */ /* 0x000fee0003800000 */
[----:B------:R-:W-:Y:S01]  /*71f0*/  LOP3.LUT R4, R25, 0x7ff00000, RZ, 0xc0, !PT ;  /* 0x7ff0000019047812 */ /* 0x000fe200078ec0ff */
[----:B------:R-:W-:Y:S01]  /*7200*/  IMAD.MOV.U32 R26, RZ, RZ, RZ ;  /* 0x000000ffff1a7224 */ /* 0x000fe200078e00ff */
[----:B------:R-:W-:Y:S02]  /*7210*/  MOV R5, 0x1ca00000 ;  /* 0x1ca0000000057802 */ /* 0x000fe40000000f00 */
[CC--:B------:R-:W-:Y:S02]  /*7220*/  VIADDMNMX R6, R3.reuse, -R4.reuse, 0xb9600000, !PT ;  /* 0xb960000003067446 */ /* 0x0c0fe40007800904 */
[----:B------:R-:W-:Y:S02]  /*7230*/  ISETP.GE.U32.AND P0, PT, R3, R4, PT ;  /* 0x000000040300720c */ /* 0x000fe40003f06070 */
[----:B------:R-:W-:Y:S02]  /*7240*/  VIMNMX R6, PT, PT, R6, 0x46a00000, PT ;  /* 0x46a0000006067848 */ /* 0x000fe40003fe0100 */
[----:B------:R-:W-:-:S05]  /*7250*/  SEL R5, R5, 0x63400000, !P0 ;  /* 0x6340000005057807 */ /* 0x000fca0004000000 */
[----:B------:R-:W-:-:S04]  /*7260*/  IMAD.IADD R5, R6, 0x1, -R5 ;  /* 0x0000000106057824 */ /* 0x000fc800078e0a05 */
[----:B------:R-:W-:-:S06]  /*7270*/  VIADD R27, R5, 0x7fe00000 ;  /* 0x7fe00000051b7836 */ /* 0x000fcc0000000000 */
[----:B------:R-:W-:-:S10]  /*7280*/  DMUL R6, R32, R26 ;  /* 0x0000001a20067228 */ /* 0x000fd40000000000 */
[----:B------:R-:W-:-:S13]  /*7290*/  FSETP.GTU.AND P0, PT, |R7|, 1.469367938527859385e-39, PT ;  /* 0x001000000700780b */ /* 0x000fda0003f0c200 */
[----:B------:R-:W-:Y:S05]  /*72a0*/  @P0 BRA `(.L_x_52) ;  /* 0x0000000000a80947 */ /* 0x000fea0003800000 */
[----:B------:R-:W-:Y:S01]  /*72b0*/  DFMA R22, R32, -R22, R28 ;  /* 0x800000162016722b */ /* 0x000fe2000000001c */
[----:B------:R-:W-:-:S09]  /*72c0*/  MOV R26, RZ ;  /* 0x000000ff001a7202 */ /* 0x000fd20000000f00 */
[C---:B------:R-:W-:Y:S02]  /*72d0*/  FSETP.NEU.AND P0, PT, R23.reuse, RZ, PT ;  /* 0x000000ff1700720b */ /* 0x040fe40003f0d000 */
[----:B------:R-:W-:-:S04]  /*72e0*/  LOP3.LUT R24, R23, 0x80000000, R25, 0x48, !PT ;  /* 0x8000000017187812 */ /* 0x000fc800078e4819 */
[----:B------:R-:W-:-:S07]  /*72f0*/  LOP3.LUT R27, R24, R27, RZ, 0xfc, !PT ;  /* 0x0000001b181b7212 */ /* 0x000fce00078efcff */
[----:B------:R-:W-:Y:S05]  /*7300*/  @!P0 BRA `(.L_x_52) ;  /* 0x0000000000908947 */ /* 0x000fea0003800000 */
[----:B------:R-:W-:Y:S01]  /*7310*/  IMAD.MOV R23, RZ, RZ, -R5 ;  /* 0x000000ffff177224 */ /* 0x000fe200078e0a05 */
[----:B------:R-:W-:Y:S01]  /*7320*/  IADD3 R5, PT, PT, -R5, -0x43300000, RZ ;  /* 0xbcd0000005057810 */ /* 0x000fe20007ffe1ff */
[----:B------:R-:W-:-:S06]  /*7330*/  IMAD.MOV.U32 R22, RZ, RZ, RZ ;  /* 0x000000ffff167224 */ /* 0x000fcc00078e00ff */
[----:B------:R-:W-:Y:S02]  /*7340*/  DFMA R22, R6, -R22, R32 ;  /* 0x800000160616722b */ /* 0x000fe40000000020 */
[----:B------:R-:W-:-:S08]  /*7350*/  DMUL.RP R32, R32, R26 ;  /* 0x0000001a20207228 */ /* 0x000fd00000008000 */
[----:B------:R-:W-:Y:S02]  /*7360*/  FSETP.NEU.AND P0, PT, |R23|, R5, PT ;  /* 0x000000051700720b */ /* 0x000fe40003f0d200 */
[----:B------:R-:W-:Y:S02]  /*7370*/  LOP3.LUT R24, R33, R24, RZ, 0x3c, !PT ;  /* 0x0000001821187212 */ /* 0x000fe400078e3cff */
[----:B------:R-:W-:Y:S02]  /*7380*/  FSEL R4, R32, R6, !P0 ;  /* 0x0000000620047208 */ /* 0x000fe40004000000 */
[----:B------:R-:W-:-:S03]  /*7390*/  FSEL R5, R24, R7, !P0 ;  /* 0x0000000718057208 */ /* 0x000fc60004000000 */
[----:B------:R-:W-:Y:S01]  /*73a0*/  IMAD.MOV.U32 R6, RZ, RZ, R4 ;  /* 0x000000ffff067224 */ /* 0x000fe200078e0004 */
[----:B------:R-:W-:Y:S01]  /*73b0*/  MOV R7, R5 ;  /* 0x0000000500077202 */ /* 0x000fe20000000f00 */
[----:B------:R-:W-:Y:S06]  /*73c0*/  BRA `(.L_x_52) ;  /* 0x0000000000607947 */ /* 0x000fec0003800000 */
.L_x_51:
[----:B------:R-:W-:-:S14]  /*73d0*/  DSETP.NAN.AND P0, PT, R26, R26, PT ;  /* 0x0000001a1a00722a */ /* 0x000fdc0003f08000 */
[----:B------:R-:W-:Y:S05]  /*73e0*/  @P0 BRA `(.L_x_53) ;  /* 0x00000000004c0947 */ /* 0x000fea0003800000 */
[----:B------:R-:W-:-:S14]  /*73f0*/  DSETP.NAN.AND P0, PT, R24, R24, PT ;  /* 0x000000181800722a */ /* 0x000fdc0003f08000 */
[----:B------:R-:W-:Y:S05]  /*7400*/  @P0 BRA `(.L_x_54) ;  /* 0x0000000000340947 */ /* 0x000fea0003800000 */
[----:B------:R-:W-:Y:S01]  /*7410*/  ISETP.NE.AND P0, PT, R4, R5, PT ;  /* 0x000000050400720c */ /* 0x000fe20003f05270 */
[----:B------:R-:W-:Y:S02]  /*7420*/  IMAD.MOV.U32 R6, RZ, RZ, 0x0 ;  /* 0x00000000ff067424 */ /* 0x000fe400078e00ff */
[----:B------:R-:W-:-:S10]  /*7430*/  IMAD.MOV.U32 R7, RZ, RZ, -0x80000 ;  /* 0xfff80000ff077424 */ /* 0x000fd400078e00ff */
[----:B------:R-:W-:Y:S05]  /*7440*/  @!P0 BRA `(.L_x_52) ;  /* 0x0000000000408947 */ /* 0x000fea0003800000 */
[----:B------:R-:W-:Y:S02]  /*7450*/  ISETP.NE.AND P0, PT, R4, 0x7ff00000, PT ;  /* 0x7ff000000400780c */ /* 0x000fe40003f05270 */
[----:B------:R-:W-:Y:S02]  /*7460*/  LOP3.LUT R25, R27, 0x80000000, R25, 0x48, !PT ;  /* 0x800000001b197812 */ /* 0x000fe400078e4819 */
[----:B------:R-:W-:-:S13]  /*7470*/  ISETP.EQ.OR P0, PT, R5, RZ, !P0 ;  /* 0x000000ff0500720c */ /* 0x000fda0004702670 */
[----:B------:R-:W-:Y:S01]  /*7480*/  @P0 LOP3.LUT R3, R25, 0x7ff00000, RZ, 0xfc, !PT ;  /* 0x7ff0000019030812 */ /* 0x000fe200078efcff */
[----:B------:R-:W-:Y:S01]  /*7490*/  @!P0 IMAD.MOV.U32 R6, RZ, RZ, RZ ;  /* 0x000000ffff068224 */ /* 0x000fe200078e00ff */
[----:B------:R-:W-:Y:S01]  /*74a0*/  @!P0 MOV R7, R25 ;  /* 0x0000001900078202 */ /* 0x000fe20000000f00 */
[----:B------:R-:W-:Y:S02]  /*74b0*/  @P0 IMAD.MOV.U32 R6, RZ, RZ, RZ ;  /* 0x000000ffff060224 */ /* 0x000fe400078e00ff */
[----:B------:R-:W-:Y:S01]  /*74c0*/  @P0 IMAD.MOV.U32 R7, RZ, RZ, R3 ;  /* 0x000000ffff070224 */ /* 0x000fe200078e0003 */
[----:B------:R-:W-:Y:S06]  /*74d0*/  BRA `(.L_x_52) ;  /* 0x00000000001c7947 */ /* 0x000fec0003800000 */
.L_x_54:
[----:B------:R-:W-:Y:S01]  /*74e0*/  LOP3.LUT R3, R25, 0x80000, RZ, 0xfc, !PT ;  /* 0x0008000019037812 */ /* 0x000fe200078efcff */
[----:B------:R-:W-:-:S03]  /*74f0*/  IMAD.MOV.U32 R6, RZ, RZ, R24 ;  /* 0x000000ffff067224 */ /* 0x000fc600078e0018 */
[----:B------:R-:W-:Y:S01]  /*7500*/  MOV R7, R3 ;  /* 0x0000000300077202 */ /* 0x000fe20000000f00 */
[----:B------:R-:W-:Y:S06]  /*7510*/  BRA `(.L_x_52) ;  /* 0x00000000000c7947 */ /* 0x000fec0003800000 */
.L_x_53:
[----:B------:R-:W-:Y:S01]  /*7520*/  LOP3.LUT R3, R27, 0x80000, RZ, 0xfc, !PT ;  /* 0x000800001b037812 */ /* 0x000fe200078efcff */
[----:B------:R-:W-:-:S04]  /*7530*/  IMAD.MOV.U32 R6, RZ, RZ, R26 ;  /* 0x000000ffff067224 */ /* 0x000fc800078e001a */
[----:B------:R-:W-:-:S07]  /*7540*/  IMAD.MOV.U32 R7, RZ, RZ, R3 ;  /* 0x000000ffff077224 */ /* 0x000fce00078e0003 */
.L_x_52:
[----:B------:R-:W-:Y:S01]  /*7550*/  IMAD.MOV.U32 R4, RZ, RZ, R6 ;  /* 0x000000ffff047224 */ /* 0x000fe200078e0006 */
[----:B------:R-:W-:Y:S01]  /*7560*/  MOV R3, R7 ;  /* 0x0000000700037202 */ /* 0x000fe20000000f00 */
[----:B------:R-:W-:Y:S02]  /*7570*/  IMAD.MOV.U32 R6, RZ, RZ, R2 ;  /* 0x000000ffff067224 */ /* 0x000fe400078e0002 */
[----:B------:R-:W-:-:S04]  /*7580*/  IMAD.MOV.U32 R7, RZ, RZ, 0x0 ;  /* 0x00000000ff077424 */ /* 0x000fc800078e00ff */
[----:B------:R-:W-:Y:S05]  /*7590*/  RET.REL.NODEC R6 `(_Z10updateVarsiddddPddbdPA2_KiS2_S_S_S_S_S_S_S_S_S_S_S_) ;  /* 0xffffff8806987950 */ /* 0x000fea0003c3ffff */
        .weak           $__internal_2_$__cuda_sm20_dsqrt_rn_f64_mediumpath_v1
        .type           $__internal_2_$__cuda_sm20_dsqrt_rn_f64_mediumpath_v1,@function
        .size           $__internal_2_$__cuda_sm20_dsqrt_rn_f64_mediumpath_v1,(.L_x_61 - $__internal_2_$__cuda_sm20_dsqrt_rn_f64_mediumpath_v1)
$__internal_2_$__cuda_sm20_dsqrt_rn_f64_mediumpath_v1:
[----:B------:R-:W-:Y:S01]  /*75a0*/  ISETP.GE.U32.AND P0, PT, R2, -0x3400000, PT ;  /* 0xfcc000000200780c */ /* 0x000fe20003f06070 */
[----:B------:R-:W-:Y:S01]  /*75b0*/  IMAD.MOV.U32 R8, RZ, RZ, R10 ;  /* 0x000000ffff087224 */ /* 0x000fe200078e000a */
[----:B------:R-:W-:Y:S01]  /*75c0*/  MOV R2, R14 ;  /* 0x0000000e00027202 */ /* 0x000fe20000000f00 */
[----:B------:R-:W-:-:S10]  /*75d0*/  IMAD.MOV.U32 R3, RZ, RZ, R15 ;  /* 0x000000ffff037224 */ /* 0x000fd400078e000f */
[----:B------:R-:W-:Y:S05]  /*75e0*/  @!P0 BRA `(.L_x_55) ;  /* 0x0000000000208947 */ /* 0x000fea0003800000 */
[----:B------:R-:W-:-:S10]  /*75f0*/  DFMA.RM R2, R2, R8, R12 ;  /* 0x000000080202722b */ /* 0x000fd4000000400c */
[----:B------:R-:W-:-:S05]  /*7600*/  IADD3 R6, P0, PT, R2, 0x1, RZ ;  /* 0x0000000102067810 */ /* 0x000fca0007f1e0ff */
[----:B------:R-:W-:-:S06]  /*7610*/  IMAD.X R7, RZ, RZ, R3, P0 ;  /* 0x000000ffff077224 */ /* 0x000fcc00000e0603 */
[----:B------:R-:W-:-:S08]  /*7620*/  DFMA.RP R4, -R2, R6, R4 ;  /* 0x000000060204722b */ /* 0x000fd00000008104 */
[----:B------:R-:W-:-:S06]  /*7630*/  DSETP.GT.AND P0, PT, R4, RZ, PT ;  /* 0x000000ff0400722a */ /* 0x000fcc0003f04000 */
[----:B------:R-:W-:Y:S02]  /*7640*/  FSEL R2, R6, R2, P0 ;  /* 0x0000000206027208 */ /* 0x000fe40000000000 */
[----:B------:R-:W-:Y:S01]  /*7650*/  FSEL R3, R7, R3, P0 ;  /* 0x0000000307037208 */ /* 0x000fe20000000000 */
[----:B------:R-:W-:Y:S06]  /*7660*/  BRA `(.L_x_56) ;  /* 0x0000000000647947 */ /* 0x000fec0003800000 */
.L_x_55:
[----:B------:R-:W-:-:S14]  /*7670*/  DSETP.NE.AND P0, PT, R4, RZ, PT ;  /* 0x000000ff0400722a */ /* 0x000fdc0003f05000 */
[----:B------:R-:W-:Y:S05]  /*7680*/  @!P0 BRA `(.L_x_57) ;  /* 0x0000000000588947 */ /* 0x000fea0003800000 */
[----:B------:R-:W-:-:S13]  /*7690*/  ISETP.GE.AND P0, PT, R5, RZ, PT ;  /* 0x000000ff0500720c */ /* 0x000fda0003f06270 */
[----:B------:R-:W-:Y:S01]  /*76a0*/  @!P0 MOV R2, 0x0 ;  /* 0x0000000000028802 */ /* 0x000fe20000000f00 */
[----:B------:R-:W-:Y:S01]  /*76b0*/  @!P0 IMAD.MOV.U32 R3, RZ, RZ, -0x80000 ;  /* 0xfff80000ff038424 */ /* 0x000fe200078e00ff */
[----:B------:R-:W-:Y:S06]  /*76c0*/  @!P0 BRA `(.L_x_56) ;  /* 0x00000000004c8947 */ /* 0x000fec0003800000 */
[----:B------:R-:W-:-:S13]  /*76d0*/  ISETP.GT.AND P0, PT, R5, 0x7fefffff, PT ;  /* 0x7fefffff0500780c */ /* 0x000fda0003f04270 */
[----:B------:R-:W-:Y:S05]  /*76e0*/  @P0 BRA `(.L_x_57) ;  /* 0x0000000000400947 */ /* 0x000fea0003800000 */
[----:B------:R-:W-:Y:S01]  /*76f0*/  DMUL R2, R4, 8.11296384146066816958e+31 ;  /* 0x4690000004027828 */ /* 0x000fe20000000000 */
[----:B------:R-:W-:Y:S01]  /*7700*/  MOV R8, 0x0 ;  /* 0x0000000000087802 */ /* 0x000fe20000000f00 */
[----:B------:R-:W-:Y:S02]  /*7710*/  IMAD.MOV.U32 R4, RZ, RZ, RZ ;  /* 0x000000ffff047224 */ /* 0x000fe400078e00ff */
[----:B------:R-:W-:Y:S02]  /*7720*/  IMAD.MOV.U32 R9, RZ, RZ, 0x3fd80000 ;  /* 0x3fd80000ff097424 */ /* 0x000fe400078e00ff */
[----:B------:R-:W0:Y:S02]  /*7730*/  MUFU.RSQ64H R5, R3 ;  /* 0x0000000300057308 */ /* 0x000e240000001c00 */
[----:B0-----:R-:W-:-:S08]  /*7740*/  DMUL R6, R4, R4 ;  /* 0x0000000404067228 */ /* 0x001fd00000000000 */
[----:B------:R-:W-:-:S08]  /*7750*/  DFMA R6, R2, -R6, 1 ;  /* 0x3ff000000206742b */ /* 0x000fd00000000806 */
[----:B------:R-:W-:Y:S02]  /*7760*/  DFMA R8, R6, R8, 0.5 ;  /* 0x3fe000000608742b */ /* 0x000fe40000000008 */
[----:B------:R-:W-:-:S08]  /*7770*/  DMUL R6, R4, R6 ;  /* 0x0000000604067228 */ /* 0x000fd00000000000 */
[----:B------:R-:W-:-:S08]  /*7780*/  DFMA R6, R8, R6, R4 ;  /* 0x000000060806722b */ /* 0x000fd00000000004 */
[----:B------:R-:W-:Y:S02]  /*7790*/  DMUL R4, R2, R6 ;  /* 0x0000000602047228 */ /* 0x000fe40000000000 */
[----:B------:R-:W-:-:S06]  /*77a0*/  VIADD R7, R7, 0xfff00000 ;  /* 0xfff0000007077836 */ /* 0x000fcc0000000000 */
[----:B------:R-:W-:-:S08]  /*77b0*/  DFMA R8, R4, -R4, R2 ;  /* 0x800000040408722b */ /* 0x000fd00000000002 */
[----:B------:R-:W-:-:S10]  /*77c0*/  DFMA R2, R6, R8, R4 ;  /* 0x000000080602722b */ /* 0x000fd40000000004 */
[----:B------:R-:W-:Y:S01]  /*77d0*/  IADD3 R3, PT, PT, R3, -0x3500000, RZ ;  /* 0xfcb0000003037810 */ /* 0x000fe20007ffe0ff */
[----:B------:R-:W-:Y:S06]  /*77e0*/  BRA `(.L_x_56) ;  /* 0x0000000000047947 */ /* 0x000fec0003800000 */
.L_x_57:
[----:B------:R-:W-:-:S11]  /*77f0*/  DADD R2, R4, R4 ;  /* 0x0000000004027229 */ /* 0x000fd60000000004 */
.L_x_56:
[----:B------:R-:W-:Y:S01]  /*7800*/  IMAD.MOV.U32 R6, RZ, RZ, R2 ;  /* 0x000000ffff067224 */ /* 0x000fe200078e0002 */
[----:B------:R-:W-:Y:S01]  /*7810*/  MOV R2, R0 ;  /* 0x0000000000027202 */ /* 0x000fe20000000f00 */
[----:B------:R-:W-:Y:S02]  /*7820*/  IMAD.MOV.U32 R7, RZ, RZ, R3 ;  /* 0x000000ffff077224 */ /* 0x000fe400078e0003 */
[----:B------:R-:W-:-:S04]  /*7830*/  IMAD.MOV.U32 R3, RZ, RZ, 0x0 ;  /* 0x00000000ff037424 */ /* 0x000fc800078e00ff */
[----:B------:R-:W-:Y:S05]  /*7840*/  RET.REL.NODEC R2 `(_Z10updateVarsiddddPddbdPA2_KiS2_S_S_S_S_S_S_S_S_S_S_S_) ;  /* 0xffffff8402ec7950 */ /* 0x000fea0003c3ffff */
.L_x_58:
[----:B------:R-:W-:-:S00]  /*7850*/  BRA `(.L_x_58) ;  /* 0xfffffffc00fc7947 */ /* 0x000fc0000383ffff */
[----:B------:R-:W-:-:S00]  /*7860*/  NOP ;  /* 0x0000000000007918 */ /* 0x000fc00000000000 */
        /* <DEDUP_REMOVED lines=9> */
.L_x_61:


//--------------------- .nv.shared.reserved.0     --------------------------
	.section	.nv.shared.reserved.0,"aw",@nobits
	.weak		__nv_reservedSMEM_offset_0_alias
	.size		__nv_reservedSMEM_offset_0_alias, 0, 64
	.other		__nv_reservedSMEM_offset_0_alias,@"STO_CUDA_RESERVED_SHARED STV_DEFAULT"
__nv_reservedSMEM_offset_0_alias:
	.zero		0
	.zero		64


//--------------------- .nv.constant0._Z10updateVarsiddddPddbdPA2_KiS2_S_S_S_S_S_S_S_S_S_S_S_ --------------------------
	.section	.nv.constant0._Z10updateVarsiddddPddbdPA2_KiS2_S_S_S_S_S_S_S_S_S_S_S_,"a",@progbits
	.sectionflags	@""
	.align	4
.nv.constant0._Z10updateVarsiddddPddbdPA2_KiS2_S_S_S_S_S_S_S_S_S_S_S_:
	.zero		1072


//--------------------- SYMBOLS --------------------------

	.type		.nv.reservedSmem.offset0,@object
	.size		.nv.reservedSmem.offset0,0x4
